//
// Generated by NVIDIA NVVM Compiler
//
// Compiler Build ID: CL-36424714
// Cuda compilation tools, release 13.0, V13.0.88
// Based on NVVM 20.0.0
//

.version 9.0
.target sm_100
.address_size 64

	// .globl	_Z9uzupelnijlPfS_
.global .align 4 .b8 __cudart_i2opi_f[24] = {65, 144, 67, 60, 153, 149, 98, 219, 192, 221, 52, 245, 209, 87, 39, 252, 41, 21, 68, 78, 110, 131, 249, 162};

.visible .entry _Z9uzupelnijlPfS_(
	.param .u64 _Z9uzupelnijlPfS__param_0,
	.param .u64 .ptr .align 1 _Z9uzupelnijlPfS__param_1,
	.param .u64 .ptr .align 1 _Z9uzupelnijlPfS__param_2
)
{
	.local .align 4 .b8 	__local_depot0[28];
	.reg .b64 	%SP;
	.reg .b64 	%SPL;
	.reg .pred 	%p<42>;
	.reg .b32 	%r<111>;
	.reg .b32 	%f<133>;
	.reg .b64 	%rd<54>;
	.reg .b64 	%fd<5>;

	mov.u64 	%SPL, __local_depot0;
	ld.param.u64 	%rd21, [_Z9uzupelnijlPfS__param_0];
	ld.param.u64 	%rd19, [_Z9uzupelnijlPfS__param_1];
	ld.param.u64 	%rd20, [_Z9uzupelnijlPfS__param_2];
	add.u64 	%rd1, %SPL, 0;
	mov.u32 	%r45, %tid.x;
	mov.u32 	%r46, %ctaid.x;
	mov.u32 	%r47, %ntid.x;
	mad.lo.s32 	%r48, %r46, %r47, %r45;
	cvt.u64.u32 	%rd2, %r48;
	mov.u32 	%r49, %tid.y;
	mov.u32 	%r50, %ctaid.y;
	mov.u32 	%r51, %ntid.y;
	mad.lo.s32 	%r52, %r50, %r51, %r49;
	cvt.u64.u32 	%rd3, %r52;
	mad.lo.s64 	%rd4, %rd21, %rd3, %rd2;
	max.s64 	%rd24, %rd2, %rd3;
	setp.ge.s64 	%p1, %rd24, %rd21;
	@%p1 bra 	$L__BB0_40;
	cvt.u32.u64 	%r54, %rd2;
	cvt.rn.f32.u32 	%f1, %r54;
	mul.f32 	%f41, %f1, 0f3F22F983;
	cvt.rni.s32.f32 	%r102, %f41;
	cvt.rn.f32.s32 	%f42, %r102;
	fma.rn.f32 	%f43, %f42, 0fBFC90FDA, %f1;
	fma.rn.f32 	%f44, %f42, 0fB3A22168, %f43;
	fma.rn.f32 	%f125, %f42, 0fA7C234C5, %f44;
	abs.f32 	%f3, %f1;
	setp.ltu.f32 	%p2, %f3, 0f47CE4780;
	@%p2 bra 	$L__BB0_9;
	setp.neu.f32 	%p3, %f3, 0f7F800000;
	@%p3 bra 	$L__BB0_4;
	mov.f32 	%f47, 0f00000000;
	mul.rn.f32 	%f125, %f1, %f47;
	mov.b32 	%r102, 0;
	bra.uni 	$L__BB0_9;
$L__BB0_4:
	mov.b32 	%r2, %f1;
	shl.b32 	%r56, %r2, 8;
	or.b32  	%r3, %r56, -2147483648;
	mov.b64 	%rd50, 0;
	mov.b32 	%r99, 0;
	mov.u64 	%rd48, __cudart_i2opi_f;
	mov.u64 	%rd49, %rd1;
$L__BB0_5:
	.pragma "nounroll";
	ld.global.nc.u32 	%r57, [%rd48];
	mad.wide.u32 	%rd27, %r57, %r3, %rd50;
	shr.u64 	%rd50, %rd27, 32;
	st.local.u32 	[%rd49], %rd27;
	add.s32 	%r99, %r99, 1;
	add.s64 	%rd49, %rd49, 4;
	add.s64 	%rd48, %rd48, 4;
	setp.ne.s32 	%p4, %r99, 6;
	@%p4 bra 	$L__BB0_5;
	shr.u32 	%r58, %r2, 23;
	st.local.u32 	[%rd1+24], %rd50;
	and.b32  	%r6, %r58, 31;
	add.s32 	%r59, %r58, -128;
	shr.u32 	%r60, %r59, 5;
	mul.wide.u32 	%rd28, %r60, 4;
	sub.s64 	%rd11, %rd1, %rd28;
	ld.local.u32 	%r100, [%rd11+24];
	ld.local.u32 	%r101, [%rd11+20];
	setp.eq.s32 	%p5, %r6, 0;
	@%p5 bra 	$L__BB0_8;
	shf.l.wrap.b32 	%r100, %r101, %r100, %r6;
	ld.local.u32 	%r61, [%rd11+16];
	shf.l.wrap.b32 	%r101, %r61, %r101, %r6;
$L__BB0_8:
	shr.u32 	%r62, %r100, 30;
	shf.l.wrap.b32 	%r63, %r101, %r100, 2;
	shl.b32 	%r64, %r101, 2;
	shr.u32 	%r65, %r63, 31;
	add.s32 	%r102, %r65, %r62;
	shr.s32 	%r66, %r63, 31;
	xor.b32  	%r67, %r66, %r63;
	xor.b32  	%r68, %r66, %r64;
	cvt.u64.u32 	%rd29, %r67;
	shl.b64 	%rd30, %rd29, 32;
	cvt.u64.u32 	%rd31, %r68;
	or.b64  	%rd32, %rd30, %rd31;
	cvt.rn.f64.s64 	%fd1, %rd32;
	mul.f64 	%fd2, %fd1, 0d3BF921FB54442D19;
	cvt.rn.f32.f64 	%f45, %fd2;
	neg.f32 	%f46, %f45;
	setp.lt.s32 	%p6, %r63, 0;
	selp.f32 	%f125, %f46, %f45, %p6;
$L__BB0_9:
	cvt.u32.u64 	%r70, %rd3;
	mul.rn.f32 	%f48, %f125, %f125;
	and.b32  	%r71, %r102, 1;
	setp.eq.b32 	%p7, %r71, 1;
	selp.f32 	%f49, 0f3F800000, %f125, %p7;
	fma.rn.f32 	%f50, %f48, %f49, 0f00000000;
	fma.rn.f32 	%f51, %f48, 0f37CBAC00, 0fBAB607ED;
	selp.f32 	%f52, %f51, 0fB94D4153, %p7;
	selp.f32 	%f53, 0f3D2AAABB, 0f3C0885E4, %p7;
	fma.rn.f32 	%f54, %f52, %f48, %f53;
	selp.f32 	%f55, 0fBEFFFFFF, 0fBE2AAAA8, %p7;
	fma.rn.f32 	%f56, %f54, %f48, %f55;
	fma.rn.f32 	%f57, %f56, %f50, %f49;
	and.b32  	%r72, %r102, 2;
	setp.eq.s32 	%p8, %r72, 0;
	mov.f32 	%f58, 0f00000000;
	sub.f32 	%f59, %f58, %f57;
	selp.f32 	%f60, %f57, %f59, %p8;
	mul.f32 	%f61, %f60, %f1;
	cvt.rn.f32.u32 	%f7, %r70;
	mul.f32 	%f8, %f61, %f7;
	abs.f32 	%f128, %f8;
	setp.lt.f32 	%p9, %f128, 0f41200000;
	@%p9 bra 	$L__BB0_20;
	setp.gtu.f32 	%p10, %f128, 0f4CA00000;
	@%p10 bra 	$L__BB0_17;
	mov.f32 	%f62, 0f41200000;
	div.approx.f32 	%f63, %f128, %f62;
	cvt.rzi.f32.f32 	%f126, %f63;
	fma.rn.f32 	%f11, %f126, 0fC1200000, %f128;
	mov.b32 	%r15, %f11;
	setp.lt.u32 	%p11, %r15, 1092616192;
	@%p11 bra 	$L__BB0_16;
	setp.lt.u32 	%p12, %r15, -2147483647;
	@%p12 bra 	$L__BB0_14;
	add.f32 	%f67, %f126, 0fBF800000;
	setp.lt.f32 	%p15, %f11, 0fC1200000;
	add.f32 	%f68, %f67, 0fBF800000;
	selp.f32 	%f126, %f68, %f67, %p15;
	bra.uni 	$L__BB0_16;
$L__BB0_14:
	add.f32 	%f126, %f126, 0f3F800000;
	setp.ltu.f32 	%p13, %f11, 0f41A00000;
	@%p13 bra 	$L__BB0_16;
	add.f32 	%f64, %f126, 0f3F800000;
	fma.rn.f32 	%f65, 0f41200000, 0fC0400000, %f11;
	setp.ge.f32 	%p14, %f65, 0f00000000;
	add.f32 	%f66, %f64, 0f3F800000;
	selp.f32 	%f126, %f66, %f64, %p14;
$L__BB0_16:
	fma.rn.f32 	%f128, %f126, 0fC1200000, %f128;
	bra.uni 	$L__BB0_20;
$L__BB0_17:
	mov.b32 	%r16, %f128;
	and.b32  	%r73, %r16, 8388607;
	or.b32  	%r103, %r73, 1065353216;
	mov.b32 	%f127, %r103;
	and.b32  	%r74, %r16, -8388608;
	add.s32 	%r104, %r74, -1090519040;
	setp.eq.s32 	%p16, %r104, 0;
	@%p16 bra 	$L__BB0_19;
$L__BB0_18:
	min.u32 	%r75, %r104, 192937984;
	add.s32 	%r76, %r103, %r75;
	mov.b32 	%f69, %r76;
	mul.f32 	%f70, %f69, 0f3F4CCCCD;
	fma.rn.f32 	%f71, %f70, 0fBFA00000, %f69;
	fma.rn.f32 	%f72, %f71, 0f3F4CCCCD, %f70;
	fma.rn.f32 	%f73, %f72, 0fBFA00000, %f69;
	mov.f32 	%f74, 0f3F4CCCCD;
	fma.rz.f32 	%f75, %f73, %f74, %f72;
	cvt.rzi.f32.f32 	%f76, %f75;
	fma.rn.f32 	%f127, %f76, 0fBFA00000, %f69;
	sub.s32 	%r104, %r104, %r75;
	mov.b32 	%r103, %f127;
	setp.ne.s32 	%p17, %r104, 0;
	setp.ne.s32 	%p18, %r103, 0;
	and.pred  	%p19, %p17, %p18;
	@%p19 bra 	$L__BB0_18;
$L__BB0_19:
	setp.gt.u32 	%p20, %r16, 2139095039;
	selp.f32 	%f78, 0f7FFFFFFF, 0f4C800000, %p20;
	mul.f32 	%f79, %f127, 0f34000000;
	mul.f32 	%f128, %f78, %f79;
$L__BB0_20:
	abs.f32 	%f80, %f128;
	setp.nan.f32 	%p21, %f80, %f80;
	copysign.f32 	%f81, %f8, %f128;
	selp.f32 	%f82, %f128, %f81, %p21;
	cvta.to.global.u64 	%rd33, %rd19;
	shl.b64 	%rd34, %rd4, 2;
	add.s64 	%rd35, %rd33, %rd34;
	st.global.f32 	[%rd35], %f82;
	mul.f32 	%f83, %f7, 0f3F22F983;
	cvt.rni.s32.f32 	%r108, %f83;
	cvt.rn.f32.s32 	%f84, %r108;
	fma.rn.f32 	%f85, %f84, 0fBFC90FDA, %f7;
	fma.rn.f32 	%f86, %f84, 0fB3A22168, %f85;
	fma.rn.f32 	%f129, %f84, 0fA7C234C5, %f86;
	abs.f32 	%f23, %f7;
	setp.ltu.f32 	%p22, %f23, 0f47CE4780;
	@%p22 bra 	$L__BB0_28;
	setp.neu.f32 	%p23, %f23, 0f7F800000;
	@%p23 bra 	$L__BB0_23;
	mov.f32 	%f89, 0f00000000;
	mul.rn.f32 	%f129, %f7, %f89;
	mov.b32 	%r108, 0;
	bra.uni 	$L__BB0_28;
$L__BB0_23:
	mov.b32 	%r24, %f7;
	shl.b32 	%r78, %r24, 8;
	or.b32  	%r25, %r78, -2147483648;
	mov.b64 	%rd53, 0;
	mov.b32 	%r105, 0;
	mov.u64 	%rd51, __cudart_i2opi_f;
	mov.u64 	%rd52, %rd1;
$L__BB0_24:
	.pragma "nounroll";
	ld.global.nc.u32 	%r79, [%rd51];
	mad.wide.u32 	%rd38, %r79, %r25, %rd53;
	shr.u64 	%rd53, %rd38, 32;
	st.local.u32 	[%rd52], %rd38;
	add.s32 	%r105, %r105, 1;
	add.s64 	%rd52, %rd52, 4;
	add.s64 	%rd51, %rd51, 4;
	setp.ne.s32 	%p24, %r105, 6;
	@%p24 bra 	$L__BB0_24;
	shr.u32 	%r80, %r24, 23;
	st.local.u32 	[%rd1+24], %rd53;
	and.b32  	%r28, %r80, 31;
	add.s32 	%r81, %r80, -128;
	shr.u32 	%r82, %r81, 5;
	mul.wide.u32 	%rd39, %r82, 4;
	sub.s64 	%rd18, %rd1, %rd39;
	ld.local.u32 	%r106, [%rd18+24];
	ld.local.u32 	%r107, [%rd18+20];
	setp.eq.s32 	%p25, %r28, 0;
	@%p25 bra 	$L__BB0_27;
	shf.l.wrap.b32 	%r106, %r107, %r106, %r28;
	ld.local.u32 	%r83, [%rd18+16];
	shf.l.wrap.b32 	%r107, %r83, %r107, %r28;
$L__BB0_27:
	shr.u32 	%r84, %r106, 30;
	shf.l.wrap.b32 	%r85, %r107, %r106, 2;
	shl.b32 	%r86, %r107, 2;
	shr.u32 	%r87, %r85, 31;
	add.s32 	%r108, %r87, %r84;
	shr.s32 	%r88, %r85, 31;
	xor.b32  	%r89, %r88, %r85;
	xor.b32  	%r90, %r88, %r86;
	cvt.u64.u32 	%rd40, %r89;
	shl.b64 	%rd41, %rd40, 32;
	cvt.u64.u32 	%rd42, %r90;
	or.b64  	%rd43, %rd41, %rd42;
	cvt.rn.f64.s64 	%fd3, %rd43;
	mul.f64 	%fd4, %fd3, 0d3BF921FB54442D19;
	cvt.rn.f32.f64 	%f87, %fd4;
	neg.f32 	%f88, %f87;
	setp.lt.s32 	%p26, %r85, 0;
	selp.f32 	%f129, %f88, %f87, %p26;
$L__BB0_28:
	add.s32 	%r92, %r108, 1;
	mul.rn.f32 	%f90, %f129, %f129;
	and.b32  	%r93, %r108, 1;
	setp.eq.b32 	%p27, %r93, 1;
	selp.f32 	%f91, %f129, 0f3F800000, %p27;
	fma.rn.f32 	%f92, %f90, %f91, 0f00000000;
	fma.rn.f32 	%f93, %f90, 0f37CBAC00, 0fBAB607ED;
	selp.f32 	%f94, 0fB94D4153, %f93, %p27;
	selp.f32 	%f95, 0f3C0885E4, 0f3D2AAABB, %p27;
	fma.rn.f32 	%f96, %f94, %f90, %f95;
	selp.f32 	%f97, 0fBE2AAAA8, 0fBEFFFFFF, %p27;
	fma.rn.f32 	%f98, %f96, %f90, %f97;
	fma.rn.f32 	%f99, %f98, %f92, %f91;
	and.b32  	%r94, %r92, 2;
	setp.eq.s32 	%p28, %r94, 0;
	mov.f32 	%f100, 0f00000000;
	sub.f32 	%f101, %f100, %f99;
	selp.f32 	%f102, %f99, %f101, %p28;
	add.s64 	%rd44, %rd2, %rd3;
	cvt.rn.f32.u64 	%f103, %rd44;
	mul.f32 	%f27, %f102, %f103;
	abs.f32 	%f132, %f27;
	setp.lt.f32 	%p29, %f132, 0f41200000;
	@%p29 bra 	$L__BB0_39;
	setp.gtu.f32 	%p30, %f132, 0f4CA00000;
	@%p30 bra 	$L__BB0_36;
	mov.f32 	%f104, 0f41200000;
	div.approx.f32 	%f105, %f132, %f104;
	cvt.rzi.f32.f32 	%f130, %f105;
	fma.rn.f32 	%f30, %f130, 0fC1200000, %f132;
	mov.b32 	%r37, %f30;
	setp.lt.u32 	%p31, %r37, 1092616192;
	@%p31 bra 	$L__BB0_35;
	setp.lt.u32 	%p32, %r37, -2147483647;
	@%p32 bra 	$L__BB0_33;
	add.f32 	%f109, %f130, 0fBF800000;
	setp.lt.f32 	%p35, %f30, 0fC1200000;
	add.f32 	%f110, %f109, 0fBF800000;
	selp.f32 	%f130, %f110, %f109, %p35;
	bra.uni 	$L__BB0_35;
$L__BB0_33:
	add.f32 	%f130, %f130, 0f3F800000;
	setp.ltu.f32 	%p33, %f30, 0f41A00000;
	@%p33 bra 	$L__BB0_35;
	add.f32 	%f106, %f130, 0f3F800000;
	fma.rn.f32 	%f107, 0f41200000, 0fC0400000, %f30;
	setp.ge.f32 	%p34, %f107, 0f00000000;
	add.f32 	%f108, %f106, 0f3F800000;
	selp.f32 	%f130, %f108, %f106, %p34;
$L__BB0_35:
	fma.rn.f32 	%f132, %f130, 0fC1200000, %f132;
	bra.uni 	$L__BB0_39;
$L__BB0_36:
	mov.b32 	%r38, %f132;
	and.b32  	%r95, %r38, 8388607;
	or.b32  	%r109, %r95, 1065353216;
	mov.b32 	%f131, %r109;
	and.b32  	%r96, %r38, -8388608;
	add.s32 	%r110, %r96, -1090519040;
	setp.eq.s32 	%p36, %r110, 0;
	@%p36 bra 	$L__BB0_38;
$L__BB0_37:
	min.u32 	%r97, %r110, 192937984;
	add.s32 	%r98, %r109, %r97;
	mov.b32 	%f111, %r98;
	mul.f32 	%f112, %f111, 0f3F4CCCCD;
	fma.rn.f32 	%f113, %f112, 0fBFA00000, %f111;
	fma.rn.f32 	%f114, %f113, 0f3F4CCCCD, %f112;
	fma.rn.f32 	%f115, %f114, 0fBFA00000, %f111;
	mov.f32 	%f116, 0f3F4CCCCD;
	fma.rz.f32 	%f117, %f115, %f116, %f114;
	cvt.rzi.f32.f32 	%f118, %f117;
	fma.rn.f32 	%f131, %f118, 0fBFA00000, %f111;
	sub.s32 	%r110, %r110, %r97;
	mov.b32 	%r109, %f131;
	setp.ne.s32 	%p37, %r110, 0;
	setp.ne.s32 	%p38, %r109, 0;
	and.pred  	%p39, %p37, %p38;
	@%p39 bra 	$L__BB0_37;
$L__BB0_38:
	setp.gt.u32 	%p40, %r38, 2139095039;
	selp.f32 	%f120, 0f7FFFFFFF, 0f4C800000, %p40;
	mul.f32 	%f121, %f131, 0f34000000;
	mul.f32 	%f132, %f120, %f121;
$L__BB0_39:
	abs.f32 	%f122, %f132;
	setp.nan.f32 	%p41, %f122, %f122;
	copysign.f32 	%f123, %f27, %f132;
	selp.f32 	%f124, %f132, %f123, %p41;
	cvta.to.global.u64 	%rd45, %rd20;
	add.s64 	%rd47, %rd45, %rd34;
	st.global.f32 	[%rd47], %f124;
$L__BB0_40:
	ret;

}
	// .globl	_Z7obliczClPfS_S_
.visible .entry _Z7obliczClPfS_S_(
	.param .u64 _Z7obliczClPfS_S__param_0,
	.param .u64 .ptr .align 1 _Z7obliczClPfS_S__param_1,
	.param .u64 .ptr .align 1 _Z7obliczClPfS_S__param_2,
	.param .u64 .ptr .align 1 _Z7obliczClPfS_S__param_3
)
{
	.reg .pred 	%p<10>;
	.reg .b32 	%r<10>;
	.reg .b32 	%f<55>;
	.reg .b64 	%rd<105>;

	ld.param.u64 	%rd26, [_Z7obliczClPfS_S__param_0];
	ld.param.u64 	%rd27, [_Z7obliczClPfS_S__param_1];
	ld.param.u64 	%rd28, [_Z7obliczClPfS_S__param_2];
	ld.param.u64 	%rd25, [_Z7obliczClPfS_S__param_3];
	cvta.to.global.u64 	%rd1, %rd28;
	cvta.to.global.u64 	%rd2, %rd27;
	mov.u32 	%r1, %ctaid.x;
	mov.u32 	%r2, %ntid.x;
	mov.u32 	%r3, %tid.x;
	mad.lo.s32 	%r4, %r1, %r2, %r3;
	cvt.u64.u32 	%rd3, %r4;
	mov.u32 	%r5, %ctaid.y;
	mov.u32 	%r6, %ntid.y;
	mov.u32 	%r7, %tid.y;
	mad.lo.s32 	%r8, %r5, %r6, %r7;
	cvt.u64.u32 	%rd4, %r8;
	max.s64 	%rd29, %rd3, %rd4;
	setp.ge.s64 	%p1, %rd29, %rd26;
	@%p1 bra 	$L__BB1_12;
	cvta.to.global.u64 	%rd31, %rd25;
	mul.lo.s64 	%rd5, %rd26, %rd4;
	add.s64 	%rd32, %rd5, %rd3;
	shl.b64 	%rd33, %rd32, 2;
	add.s64 	%rd6, %rd31, %rd33;
	ld.global.f32 	%f52, [%rd6];
	add.s64 	%rd34, %rd26, -1;
	and.b64  	%rd7, %rd26, 7;
	setp.lt.u64 	%p2, %rd34, 7;
	mov.b64 	%rd103, 0;
	@%p2 bra 	$L__BB1_4;
	and.b64  	%rd103, %rd26, -8;
	shl.b64 	%rd35, %rd3, 2;
	add.s64 	%rd100, %rd2, %rd35;
	shl.b64 	%rd10, %rd26, 5;
	shl.b64 	%rd36, %rd5, 2;
	add.s64 	%rd37, %rd36, %rd1;
	add.s64 	%rd99, %rd37, 16;
	mov.u64 	%rd101, %rd103;
$L__BB1_3:
	.pragma "nounroll";
	ld.global.f32 	%f9, [%rd100];
	ld.global.f32 	%f10, [%rd99+-16];
	fma.rn.f32 	%f11, %f9, %f10, %f52;
	st.global.f32 	[%rd6], %f11;
	shl.b64 	%rd38, %rd26, 2;
	add.s64 	%rd39, %rd100, %rd38;
	ld.global.f32 	%f12, [%rd39];
	ld.global.f32 	%f13, [%rd99+-12];
	fma.rn.f32 	%f14, %f12, %f13, %f11;
	st.global.f32 	[%rd6], %f14;
	add.s64 	%rd40, %rd39, %rd38;
	ld.global.f32 	%f15, [%rd40];
	ld.global.f32 	%f16, [%rd99+-8];
	fma.rn.f32 	%f17, %f15, %f16, %f14;
	st.global.f32 	[%rd6], %f17;
	add.s64 	%rd41, %rd40, %rd38;
	ld.global.f32 	%f18, [%rd41];
	ld.global.f32 	%f19, [%rd99+-4];
	fma.rn.f32 	%f20, %f18, %f19, %f17;
	st.global.f32 	[%rd6], %f20;
	add.s64 	%rd42, %rd41, %rd38;
	ld.global.f32 	%f21, [%rd42];
	ld.global.f32 	%f22, [%rd99];
	fma.rn.f32 	%f23, %f21, %f22, %f20;
	st.global.f32 	[%rd6], %f23;
	add.s64 	%rd43, %rd42, %rd38;
	ld.global.f32 	%f24, [%rd43];
	ld.global.f32 	%f25, [%rd99+4];
	fma.rn.f32 	%f26, %f24, %f25, %f23;
	st.global.f32 	[%rd6], %f26;
	add.s64 	%rd44, %rd43, %rd38;
	ld.global.f32 	%f27, [%rd44];
	ld.global.f32 	%f28, [%rd99+8];
	fma.rn.f32 	%f29, %f27, %f28, %f26;
	st.global.f32 	[%rd6], %f29;
	add.s64 	%rd45, %rd44, %rd38;
	ld.global.f32 	%f30, [%rd45];
	ld.global.f32 	%f31, [%rd99+12];
	fma.rn.f32 	%f52, %f30, %f31, %f29;
	st.global.f32 	[%rd6], %f52;
	add.s64 	%rd101, %rd101, -8;
	add.s64 	%rd100, %rd100, %rd10;
	add.s64 	%rd99, %rd99, 32;
	setp.ne.s64 	%p3, %rd101, 0;
	@%p3 bra 	$L__BB1_3;
$L__BB1_4:
	setp.eq.s64 	%p4, %rd7, 0;
	@%p4 bra 	$L__BB1_12;
	and.b64  	%rd19, %rd26, 3;
	setp.lt.u64 	%p5, %rd7, 4;
	@%p5 bra 	$L__BB1_7;
	mad.lo.s64 	%rd46, %rd103, %rd26, %rd3;
	shl.b64 	%rd47, %rd46, 2;
	add.s64 	%rd48, %rd2, %rd47;
	ld.global.f32 	%f32, [%rd48];
	add.s64 	%rd49, %rd103, %rd5;
	shl.b64 	%rd50, %rd49, 2;
	add.s64 	%rd51, %rd1, %rd50;
	ld.global.f32 	%f33, [%rd51];
	fma.rn.f32 	%f34, %f32, %f33, %f52;
	st.global.f32 	[%rd6], %f34;
	add.s64 	%rd52, %rd103, 1;
	and.b64  	%rd53, %rd52, 4294967295;
	mad.lo.s64 	%rd54, %rd53, %rd26, %rd3;
	shl.b64 	%rd55, %rd54, 2;
	add.s64 	%rd56, %rd2, %rd55;
	ld.global.f32 	%f35, [%rd56];
	add.s64 	%rd57, %rd53, %rd5;
	shl.b64 	%rd58, %rd57, 2;
	add.s64 	%rd59, %rd1, %rd58;
	ld.global.f32 	%f36, [%rd59];
	fma.rn.f32 	%f37, %f35, %f36, %f34;
	st.global.f32 	[%rd6], %f37;
	add.s64 	%rd60, %rd103, 2;
	and.b64  	%rd61, %rd60, 4294967295;
	mad.lo.s64 	%rd62, %rd61, %rd26, %rd3;
	shl.b64 	%rd63, %rd62, 2;
	add.s64 	%rd64, %rd2, %rd63;
	ld.global.f32 	%f38, [%rd64];
	add.s64 	%rd65, %rd61, %rd5;
	shl.b64 	%rd66, %rd65, 2;
	add.s64 	%rd67, %rd1, %rd66;
	ld.global.f32 	%f39, [%rd67];
	fma.rn.f32 	%f40, %f38, %f39, %f37;
	st.global.f32 	[%rd6], %f40;
	add.s64 	%rd68, %rd103, 3;
	and.b64  	%rd69, %rd68, 4294967295;
	mad.lo.s64 	%rd70, %rd69, %rd26, %rd3;
	shl.b64 	%rd71, %rd70, 2;
	add.s64 	%rd72, %rd2, %rd71;
	ld.global.f32 	%f41, [%rd72];
	add.s64 	%rd73, %rd69, %rd5;
	shl.b64 	%rd74, %rd73, 2;
	add.s64 	%rd75, %rd1, %rd74;
	ld.global.f32 	%f42, [%rd75];
	fma.rn.f32 	%f52, %f41, %f42, %f40;
	st.global.f32 	[%rd6], %f52;
	add.s64 	%rd76, %rd103, 4;
	and.b64  	%rd103, %rd76, 4294967295;
$L__BB1_7:
	setp.eq.s64 	%p6, %rd19, 0;
	@%p6 bra 	$L__BB1_12;
	setp.eq.s64 	%p7, %rd19, 1;
	@%p7 bra 	$L__BB1_10;
	mad.lo.s64 	%rd77, %rd103, %rd26, %rd3;
	shl.b64 	%rd78, %rd77, 2;
	add.s64 	%rd79, %rd2, %rd78;
	ld.global.f32 	%f43, [%rd79];
	add.s64 	%rd80, %rd103, %rd5;
	shl.b64 	%rd81, %rd80, 2;
	add.s64 	%rd82, %rd1, %rd81;
	ld.global.f32 	%f44, [%rd82];
	fma.rn.f32 	%f45, %f43, %f44, %f52;
	st.global.f32 	[%rd6], %f45;
	add.s64 	%rd83, %rd103, 1;
	and.b64  	%rd84, %rd83, 4294967295;
	mad.lo.s64 	%rd85, %rd84, %rd26, %rd3;
	shl.b64 	%rd86, %rd85, 2;
	add.s64 	%rd87, %rd2, %rd86;
	ld.global.f32 	%f46, [%rd87];
	add.s64 	%rd88, %rd84, %rd5;
	shl.b64 	%rd89, %rd88, 2;
	add.s64 	%rd90, %rd1, %rd89;
	ld.global.f32 	%f47, [%rd90];
	fma.rn.f32 	%f52, %f46, %f47, %f45;
	st.global.f32 	[%rd6], %f52;
	add.s64 	%rd91, %rd103, 2;
	and.b64  	%rd103, %rd91, 4294967295;
$L__BB1_10:
	and.b64  	%rd92, %rd26, 1;
	setp.eq.b64 	%p8, %rd92, 1;
	not.pred 	%p9, %p8;
	@%p9 bra 	$L__BB1_12;
	mad.lo.s64 	%rd93, %rd103, %rd26, %rd3;
	shl.b64 	%rd94, %rd93, 2;
	add.s64 	%rd95, %rd2, %rd94;
	ld.global.f32 	%f48, [%rd95];
	add.s64 	%rd96, %rd103, %rd5;
	shl.b64 	%rd97, %rd96, 2;
	add.s64 	%rd98, %rd1, %rd97;
	ld.global.f32 	%f49, [%rd98];
	fma.rn.f32 	%f50, %f48, %f49, %f52;
	st.global.f32 	[%rd6], %f50;
$L__BB1_12:
	ret;

}


// ===== COMPILED SASS (sm_100) =====

	.target	sm_100

	.elftype	@"ET_EXEC"


//--------------------- .note.nv.tkinfo           --------------------------
	.section	.note.nv.tkinfo,"",@"SHT_NOTE"
	.sectionflags	@"SHF_NOTE_NV_TKINFO"
	.tkinfo
        /*0018*/ 	.word	0x00000002
        /*0030*/ 	.string	""
        /*0030*/ 	.string	"ptxas"
        /*0030*/ 	.string	"Cuda compilation tools, release 13.0, V13.0.88"
        /*0030*/ 	.string	"Build cuda_13.0.r13.0/compiler.36424714_0"
        /*0030*/ 	.string	"-arch sm_100 -m 64 "



//--------------------- .note.nv.cuinfo           --------------------------
	.section	.note.nv.cuinfo,"",@"SHT_NOTE"
	.sectionflags	@"SHF_NOTE_NV_CUINFO"
        /*0018*/ 	.short	0x0002
        /*001a*/ 	.short	0x0064
        /*001c*/ 	.short	0x0082
	.zero		2


//--------------------- .nv.info                  --------------------------
	.section	.nv.info,"",@"SHT_CUDA_INFO"
	.align	4


	//----- nvinfo : EIATTR_REGCOUNT
	.align		4
        /*0000*/ 	.byte	0x04, 0x2f
        /*0002*/ 	.short	(.L_2 - .L_1)
	.align		4
.L_1:
        /*0004*/ 	.word	index@(_Z9uzupelnijlPfS_)
        /*0008*/ 	.word	0x00000019


	//----- nvinfo : EIATTR_FRAME_SIZE
	.align		4
.L_2:
        /*000c*/ 	.byte	0x04, 0x11
        /*000e*/ 	.short	(.L_4 - .L_3)
	.align		4
.L_3:
        /*0010*/ 	.word	index@(_Z9uzupelnijlPfS_)
        /*0014*/ 	.word	0x00000000


	//----- nvinfo : EIATTR_REGCOUNT
	.align		4
.L_4:
        /*0018*/ 	.byte	0x04, 0x2f
        /*001a*/ 	.short	(.L_6 - .L_5)
	.align		4
.L_5:
        /*001c*/ 	.word	index@(_Z7obliczClPfS_S_)
        /*0020*/ 	.word	0x00000020


	//----- nvinfo : EIATTR_FRAME_SIZE
	.align		4
.L_6:
        /*0024*/ 	.byte	0x04, 0x11
        /*0026*/ 	.short	(.L_8 - .L_7)
	.align		4
.L_7:
        /*0028*/ 	.word	index@(_Z7obliczClPfS_S_)
        /*002c*/ 	.word	0x00000000


	//----- nvinfo : EIATTR_MIN_STACK_SIZE
	.align		4
.L_8:
        /*0030*/ 	.byte	0x04, 0x12
        /*0032*/ 	.short	(.L_10 - .L_9)
	.align		4
.L_9:
        /*0034*/ 	.word	index@(_Z7obliczClPfS_S_)
        /*0038*/ 	.word	0x00000000


	//----- nvinfo : EIATTR_MIN_STACK_SIZE
	.align		4
.L_10:
        /*003c*/ 	.byte	0x04, 0x12
        /*003e*/ 	.short	(.L_12 - .L_11)
	.align		4
.L_11:
        /*0040*/ 	.word	index@(_Z9uzupelnijlPfS_)
        /*0044*/ 	.word	0x00000000
.L_12:


//--------------------- .nv.compat                --------------------------
	.section	.nv.compat,"",@"SHT_CUDA_COMPAT_INFO"
	.align	4
        /*0000*/ 	.byte	0x02, 0x09, 0x00, 0x00, 0x02, 0x02, 0x01, 0x00, 0x02, 0x05, 0x05, 0x00, 0x03, 0x07, 0x01, 0x01
        /*0010*/ 	.byte	0x02, 0x03, 0x00, 0x00, 0x02, 0x06, 0x01, 0x00, 0x04, 0x0b, 0x08, 0x00, 0x01, 0x00, 0x00, 0x00
        /*0020*/ 	.byte	0x00, 0x00, 0x00, 0x00


//--------------------- .nv.info._Z7obliczClPfS_S_ --------------------------
	.section	.nv.info._Z7obliczClPfS_S_,"",@"SHT_CUDA_INFO"
	.sectionflags	@""
	.align	4


	//----- nvinfo : EIATTR_CUDA_API_VERSION
	.align		4
        /*0000*/ 	.byte	0x04, 0x37
        /*0002*/ 	.short	(.L_14 - .L_13)
.L_13:
        /*0004*/ 	.word	0x00000082


	//----- nvinfo : EIATTR_KPARAM_INFO
	.align		4
.L_14:
        /*0008*/ 	.byte	0x04, 0x17
        /*000a*/ 	.short	(.L_16 - .L_15)
.L_15:
        /*000c*/ 	.word	0x00000000
        /*0010*/ 	.short	0x0003
        /*0012*/ 	.short	0x0018
        /*0014*/ 	.byte	0x00, 0xf5, 0x21, 0x00


	//----- nvinfo : EIATTR_KPARAM_INFO
	.align		4
.L_16:
        /*0018*/ 	.byte	0x04, 0x17
        /*001a*/ 	.short	(.L_18 - .L_17)
.L_17:
        /*001c*/ 	.word	0x00000000
        /*0020*/ 	.short	0x0002
        /*0022*/ 	.short	0x0010
        /*0024*/ 	.byte	0x00, 0xf5, 0x21, 0x00


	//----- nvinfo : EIATTR_KPARAM_INFO
	.align		4
.L_18:
        /*0028*/ 	.byte	0x04, 0x17
        /*002a*/ 	.short	(.L_20 - .L_19)
.L_19:
        /*002c*/ 	.word	0x00000000
        /*0030*/ 	.short	0x0001
        /*0032*/ 	.short	0x0008
        /*0034*/ 	.byte	0x00, 0xf5, 0x21, 0x00


	//----- nvinfo : EIATTR_KPARAM_INFO
	.align		4
.L_20:
        /*0038*/ 	.byte	0x04, 0x17
        /*003a*/ 	.short	(.L_22 - .L_21)
.L_21:
        /*003c*/ 	.word	0x00000000
        /*0040*/ 	.short	0x0000
        /*0042*/ 	.short	0x0000
        /*0044*/ 	.byte	0x00, 0xf0, 0x21, 0x00


	//----- nvinfo : EIATTR_SPARSE_MMA_MASK
	.align		4
.L_22:
        /*0048*/ 	.byte	0x03, 0x50
        /*004a*/ 	.short	0x0000


	//----- nvinfo : EIATTR_MAXREG_COUNT
	.align		4
        /*004c*/ 	.byte	0x03, 0x1b
        /*004e*/ 	.short	0x00ff


	//----- nvinfo : EIATTR_MERCURY_ISA_VERSION
	.align		4
        /*0050*/ 	.byte	0x03, 0x5f
        /*0052*/ 	.short	0x0101


	//----- nvinfo : EIATTR_VRC_CTA_INIT_COUNT
	.align		4
        /*0054*/ 	.byte	0x02, 0x4a
	.zero		1
	.zero		1


	//----- nvinfo : EIATTR_EXIT_INSTR_OFFSETS
	.align		4
        /*0058*/ 	.byte	0x04, 0x1c
        /*005a*/ 	.short	(.L_24 - .L_23)


	//   ....[0]....
.L_23:
        /*005c*/ 	.word	0x000000f0


	//   ....[1]....
        /*0060*/ 	.word	0x000006b0


	//   ....[2]....
        /*0064*/ 	.word	0x00000ac0


	//   ....[3]....
        /*0068*/ 	.word	0x00000d40


	//   ....[4]....
        /*006c*/ 	.word	0x00000e60


	//----- nvinfo : EIATTR_CBANK_PARAM_SIZE
	.align		4
.L_24:
        /*0070*/ 	.byte	0x03, 0x19
        /*0072*/ 	.short	0x0020


	//----- nvinfo : EIATTR_PARAM_CBANK
	.align		4
        /*0074*/ 	.byte	0x04, 0x0a
        /*0076*/ 	.short	(.L_26 - .L_25)
	.align		4
.L_25:
        /*0078*/ 	.word	index@(.nv.constant0._Z7obliczClPfS_S_)
        /*007c*/ 	.short	0x0380
        /*007e*/ 	.short	0x0020


	//----- nvinfo : EIATTR_SW_WAR
	.align		4
.L_26:
        /*0080*/ 	.byte	0x04, 0x36
        /*0082*/ 	.short	(.L_28 - .L_27)
.L_27:
        /*0084*/ 	.word	0x00000008
.L_28:


//--------------------- .nv.info._Z9uzupelnijlPfS_ --------------------------
	.section	.nv.info._Z9uzupelnijlPfS_,"",@"SHT_CUDA_INFO"
	.sectionflags	@""
	.align	4


	//----- nvinfo : EIATTR_CUDA_API_VERSION
	.align		4
        /*0000*/ 	.byte	0x04, 0x37
        /*0002*/ 	.short	(.L_30 - .L_29)
.L_29:
        /*0004*/ 	.word	0x00000082


	//----- nvinfo : EIATTR_KPARAM_INFO
	.align		4
.L_30:
        /*0008*/ 	.byte	0x04, 0x17
        /*000a*/ 	.short	(.L_32 - .L_31)
.L_31:
        /*000c*/ 	.word	0x00000000
        /*0010*/ 	.short	0x0002
        /*0012*/ 	.short	0x0010
        /*0014*/ 	.byte	0x00, 0xf5, 0x21, 0x00


	//----- nvinfo : EIATTR_KPARAM_INFO
	.align		4
.L_32:
        /*0018*/ 	.byte	0x04, 0x17
        /*001a*/ 	.short	(.L_34 - .L_33)
.L_33:
        /*001c*/ 	.word	0x00000000
        /*0020*/ 	.short	0x0001
        /*0022*/ 	.short	0x0008
        /*0024*/ 	.byte	0x00, 0xf5, 0x21, 0x00


	//----- nvinfo : EIATTR_KPARAM_INFO
	.align		4
.L_34:
        /*0028*/ 	.byte	0x04, 0x17
        /*002a*/ 	.short	(.L_36 - .L_35)
.L_35:
        /*002c*/ 	.word	0x00000000
        /*0030*/ 	.short	0x0000
        /*0032*/ 	.short	0x0000
        /*0034*/ 	.byte	0x00, 0xf0, 0x21, 0x00


	//----- nvinfo : EIATTR_SPARSE_MMA_MASK
	.align		4
.L_36:
        /*0038*/ 	.byte	0x03, 0x50
        /*003a*/ 	.short	0x0000


	//----- nvinfo : EIATTR_MAXREG_COUNT
	.align		4
        /*003c*/ 	.byte	0x03, 0x1b
        /*003e*/ 	.short	0x00ff


	//----- nvinfo : EIATTR_MERCURY_ISA_VERSION
	.align		4
        /*0040*/ 	.byte	0x03, 0x5f
        /*0042*/ 	.short	0x0101


	//----- nvinfo : EIATTR_VRC_CTA_INIT_COUNT
	.align		4
        /*0044*/ 	.byte	0x02, 0x4a
	.zero		1
	.zero		1


	//----- nvinfo : EIATTR_EXIT_INSTR_OFFSETS
	.align		4
        /*0048*/ 	.byte	0x04, 0x1c
        /*004a*/ 	.short	(.L_38 - .L_37)


	//   ....[0]....
.L_37:
        /*004c*/ 	.word	0x00000110


	//   ....[1]....
        /*0050*/ 	.word	0x00001840


	//----- nvinfo : EIATTR_CRS_STACK_SIZE
	.align		4
.L_38:
        /*0054*/ 	.byte	0x04, 0x1e
        /*0056*/ 	.short	(.L_40 - .L_39)
.L_39:
        /*0058*/ 	.word	0x00000000


	//----- nvinfo : EIATTR_CBANK_PARAM_SIZE
	.align		4
.L_40:
        /*005c*/ 	.byte	0x03, 0x19
        /*005e*/ 	.short	0x0018


	//----- nvinfo : EIATTR_PARAM_CBANK
	.align		4
        /*0060*/ 	.byte	0x04, 0x0a
        /*0062*/ 	.short	(.L_42 - .L_41)
	.align		4
.L_41:
        /*0064*/ 	.word	index@(.nv.constant0._Z9uzupelnijlPfS_)
        /*0068*/ 	.short	0x0380
        /*006a*/ 	.short	0x0018


	//----- nvinfo : EIATTR_SW_WAR
	.align		4
.L_42:
        /*006c*/ 	.byte	0x04, 0x36
        /*006e*/ 	.short	(.L_44 - .L_43)
.L_43:
        /*0070*/ 	.word	0x00000008
.L_44:


//--------------------- .nv.callgraph             --------------------------
	.section	.nv.callgraph,"",@"SHT_CUDA_CALLGRAPH"
	.align	4
	.sectionentsize	8
	.align		4
        /*0000*/ 	.word	0x00000000
	.align		4
        /*0004*/ 	.word	0xffffffff
	.align		4
        /*0008*/ 	.word	0x00000000
	.align		4
        /*000c*/ 	.word	0xfffffffe
	.align		4
        /*0010*/ 	.word	0x00000000
	.align		4
        /*0014*/ 	.word	0xfffffffd
	.align		4
        /*0018*/ 	.word	0x00000000
	.align		4
        /*001c*/ 	.word	0xfffffffc


//--------------------- .nv.constant4             --------------------------
	.section	.nv.constant4,"a",@progbits
	.align	8
	.align		8
.nv.constant4:
        /*0000*/ 	.dword	__cudart_i2opi_f


//--------------------- .text._Z7obliczClPfS_S_   --------------------------
	.section	.text._Z7obliczClPfS_S_,"ax",@progbits
	.align	128
        .global         _Z7obliczClPfS_S_
        .type           _Z7obliczClPfS_S_,@function
        .size           _Z7obliczClPfS_S_,(.L_x_32 - _Z7obliczClPfS_S_)
        .other          _Z7obliczClPfS_S_,@"STO_CUDA_ENTRY STV_DEFAULT"
_Z7obliczClPfS_S_:
.text._Z7obliczClPfS_S_:
[----:B------:R-:W-:Y:S01]  /*0000*/  LDC R1, c[0x0][0x37c] ;  /* 0x0000df00ff017b82 */ /* 0x000fe20000000800 */
[----:B------:R-:W0:Y:S07]  /*0010*/  S2R R13, SR_TID.X ;  /* 0x00000000000d7919 */ /* 0x000e2e0000002100 */
[----:B------:R-:W0:Y:S01]  /*0020*/  LDC R12, c[0x0][0x360] ;  /* 0x0000d800ff0c7b82 */ /* 0x000e220000000800 */
[----:B------:R-:W1:Y:S07]  /*0030*/  S2R R0, SR_TID.Y ;  /* 0x0000000000007919 */ /* 0x000e6e0000002200 */
[----:B------:R-:W0:Y:S08]  /*0040*/  S2UR UR4, SR_CTAID.X ;  /* 0x00000000000479c3 */ /* 0x000e300000002500 */
[----:B------:R-:W1:Y:S08]  /*0050*/  S2UR UR5, SR_CTAID.Y ;  /* 0x00000000000579c3 */ /* 0x000e700000002600 */
[----:B------:R-:W1:Y:S08]  /*0060*/  LDC R3, c[0x0][0x364] ;  /* 0x0000d900ff037b82 */ /* 0x000e700000000800 */
[----:B------:R-:W2:Y:S01]  /*0070*/  LDC.64 R10, c[0x0][0x380] ;  /* 0x0000e000ff0a7b82 */ /* 0x000ea20000000a00 */
[----:B0-----:R-:W-:-:S02]  /*0080*/  IMAD R12, R12, UR4, R13 ;  /* 0x000000040c0c7c24 */ /* 0x001fc4000f8e020d */
[----:B-1----:R-:W-:-:S05]  /*0090*/  IMAD R3, R3, UR5, R0 ;  /* 0x0000000503037c24 */ /* 0x002fca000f8e0200 */
[----:B------:R-:W-:-:S04]  /*00a0*/  ISETP.GT.U32.AND P0, PT, R12, R3, PT ;  /* 0x000000030c00720c */ /* 0x000fc80003f04070 */
[----:B------:R-:W-:-:S04]  /*00b0*/  ISETP.GT.AND.EX P0, PT, RZ, RZ, PT, P0 ;  /* 0x000000ffff00720c */ /* 0x000fc80003f04300 */
[----:B------:R-:W-:-:S04]  /*00c0*/  SEL R5, R12, R3, P0 ;  /* 0x000000030c057207 */ /* 0x000fc80000000000 */
[----:B--2---:R-:W-:-:S04]  /*00d0*/  ISETP.GE.U32.AND P0, PT, R5, R10, PT ;  /* 0x0000000a0500720c */ /* 0x004fc80003f06070 */
[----:B------:R-:W-:-:S13]  /*00e0*/  ISETP.GE.AND.EX P0, PT, RZ, R11, PT, P0 ;  /* 0x0000000bff00720c */ /* 0x000fda0003f06300 */
[----:B------:R-:W-:Y:S05]  /*00f0*/  @P0 EXIT ;  /* 0x000000000000094d */ /* 0x000fea0003800000 */
[----:B------:R-:W0:Y:S01]  /*0100*/  LDCU.64 UR4, c[0x0][0x398] ;  /* 0x00007300ff0477ac */ /* 0x000e220008000a00 */
[C---:B------:R-:W-:Y:S01]  /*0110*/  IMAD.WIDE.U32 R14, R3.reuse, R10, RZ ;  /* 0x0000000a030e7225 */ /* 0x040fe200078e00ff */
[----:B------:R-:W-:Y:S01]  /*0120*/  IADD3 R4, P3, PT, R10, -0x1, RZ ;  /* 0xffffffff0a047810 */ /* 0x000fe20007f7e0ff */
[----:B------:R-:W1:Y:S02]  /*0130*/  LDCU.64 UR6, c[0x0][0x358] ;  /* 0x00006b00ff0677ac */ /* 0x000e640008000a00 */
[----:B------:R-:W-:Y:S01]  /*0140*/  IMAD R2, R3, R11, R15 ;  /* 0x0000000b03027224 */ /* 0x000fe200078e020f */
[----:B------:R-:W-:Y:S02]  /*0150*/  ISETP.GE.U32.AND P1, PT, R4, 0x7, PT ;  /* 0x000000070400780c */ /* 0x000fe40003f26070 */
[----:B------:R-:W-:Y:S02]  /*0160*/  IADD3.X R5, PT, PT, R11, -0x1, RZ, P3, !PT ;  /* 0xffffffff0b057810 */ /* 0x000fe40001ffe4ff */
[----:B------:R-:W-:-:S02]  /*0170*/  IADD3 R3, P2, PT, R12, R14, RZ ;  /* 0x0000000e0c037210 */ /* 0x000fc40007f5e0ff */
[----:B------:R-:W-:Y:S02]  /*0180*/  ISETP.GE.U32.AND.EX P1, PT, R5, RZ, PT, P1 ;  /* 0x000000ff0500720c */ /* 0x000fe40003f26110 */
[----:B------:R-:W-:Y:S01]  /*0190*/  LOP3.LUT R0, R10, 0x7, RZ, 0xc0, !PT ;  /* 0x000000070a007812 */ /* 0x000fe200078ec0ff */
[----:B------:R-:W-:Y:S01]  /*01a0*/  IMAD.X R4, RZ, RZ, R2, P2 ;  /* 0x000000ffff047224 */ /* 0x000fe200010e0602 */
[C---:B0-----:R-:W-:Y:S01]  /*01b0*/  LEA R16, P2, R3.reuse, UR4, 0x2 ;  /* 0x0000000403107c11 */ /* 0x041fe2000f8410ff */
[----:B------:R-:W-:Y:S01]  /*01c0*/  UMOV UR4, URZ ;  /* 0x000000ff00047c82 */ /* 0x000fe20008000000 */
[----:B------:R-:W-:Y:S02]  /*01d0*/  ISETP.NE.U32.AND P0, PT, R0, RZ, PT ;  /* 0x000000ff0000720c */ /* 0x000fe40003f05070 */
[----:B------:R-:W-:Y:S01]  /*01e0*/  LEA.HI.X R17, R3, UR5, R4, 0x2, P2 ;  /* 0x0000000503117c11 */ /* 0x000fe200090f1404 */
[----:B------:R-:W-:Y:S01]  /*01f0*/  IMAD.MOV.U32 R3, RZ, RZ, RZ ;  /* 0x000000ffff037224 */ /* 0x000fe200078e00ff */
[----:B------:R-:W-:-:S03]  /*0200*/  ISETP.NE.AND.EX P0, PT, RZ, RZ, PT, P0 ;  /* 0x000000ffff00720c */ /* 0x000fc60003f05300 */
[----:B-1----:R0:W5:Y:S01]  /*0210*/  LDG.E R23, desc[UR6][R16.64] ;  /* 0x0000000610177981 */ /* 0x002162000c1e1900 */
[----:B------:R-:W-:Y:S09]  /*0220*/  @!P1 BRA `(.L_x_0) ;  /* 0x0000000400209947 */ /* 0x000ff20003800000 */
[----:B------:R-:W1:Y:S01]  /*0230*/  LDCU.64 UR8, c[0x0][0x388] ;  /* 0x00007100ff0877ac */ /* 0x000e620008000a00 */
[C---:B------:R-:W-:Y:S01]  /*0240*/  LOP3.LUT R3, R10.reuse, 0xfffffff8, RZ, 0xc0, !PT ;  /* 0xfffffff80a037812 */ /* 0x040fe200078ec0ff */
[C---:B------:R-:W-:Y:S01]  /*0250*/  IMAD.SHL.U32 R27, R10.reuse, 0x4, RZ ;  /* 0x000000040a1b7824 */ /* 0x040fe200078e00ff */
[C-C-:B------:R-:W-:Y:S01]  /*0260*/  SHF.L.U64.HI R7, R10.reuse, 0x5, R11.reuse ;  /* 0x000000050a077819 */ /* 0x140fe2000001020b */
[----:B------:R-:W2:Y:S01]  /*0270*/  LDCU.64 UR10, c[0x0][0x390] ;  /* 0x00007200ff0a77ac */ /* 0x000ea20008000a00 */
[----:B------:R-:W-:Y:S01]  /*0280*/  SHF.L.U64.HI R9, R10, 0x2, R11 ;  /* 0x000000020a097819 */ /* 0x000fe2000001020b */
[----:B------:R-:W-:Y:S01]  /*0290*/  IMAD.MOV.U32 R4, RZ, RZ, R3 ;  /* 0x000000ffff047224 */ /* 0x000fe200078e0003 */
[----:B------:R-:W3:Y:S01]  /*02a0*/  LDCU UR4, c[0x0][0x384] ;  /* 0x00007080ff0477ac */ /* 0x000ee20008000800 */
[----:B-1----:R-:W-:Y:S02]  /*02b0*/  LEA R5, P1, R12, UR8, 0x2 ;  /* 0x000000080c057c11 */ /* 0x002fe4000f8210ff */
[----:B--2---:R-:W-:-:S02]  /*02c0*/  LEA R18, P2, R14, UR10, 0x2 ;  /* 0x0000000a0e127c11 */ /* 0x004fc4000f8410ff */
[----:B------:R-:W-:Y:S02]  /*02d0*/  LEA.HI.X R6, R12, UR9, RZ, 0x2, P1 ;  /* 0x000000090c067c11 */ /* 0x000fe400088f14ff */
[----:B------:R-:W-:Y:S01]  /*02e0*/  LEA.HI.X R19, R14, UR11, R2, 0x2, P2 ;  /* 0x0000000b0e137c11 */ /* 0x000fe200090f1402 */
[----:B---3--:R-:W-:Y:S01]  /*02f0*/  IMAD.U32 R8, RZ, RZ, UR4 ;  /* 0x00000004ff087e24 */ /* 0x008fe2000f8e00ff */
[----:B------:R-:W-:-:S05]  /*0300*/  IADD3 R18, P1, PT, R18, 0x10, RZ ;  /* 0x0000001012127810 */ /* 0x000fca0007f3e0ff */
[----:B------:R-:W-:-:S08]  /*0310*/  IMAD.X R19, RZ, RZ, R19, P1 ;  /* 0x000000ffff137224 */ /* 0x000fd000008e0613 */
.L_x_1:
[----:B------:R-:W-:Y:S01]  /*0320*/  IMAD.MOV.U32 R24, RZ, RZ, R5 ;  /* 0x000000ffff187224 */ /* 0x000fe200078e0005 */
[----:B--2---:R-:W2:Y:S01]  /*0330*/  LDG.E R26, desc[UR6][R18.64+-0x10] ;  /* 0xfffff006121a7981 */ /* 0x004ea2000c1e1900 */
[----:B------:R-:W-:-:S05]  /*0340*/  IMAD.MOV.U32 R25, RZ, RZ, R6 ;  /* 0x000000ffff197224 */ /* 0x000fca00078e0006 */
[----:B------:R-:W2:Y:S01]  /*0350*/  LDG.E R22, desc[UR6][R24.64] ;  /* 0x0000000618167981 */ /* 0x000ea2000c1e1900 */
[----:B------:R-:W-:-:S05]  /*0360*/  IADD3 R20, P1, PT, R5, R27, RZ ;  /* 0x0000001b05147210 */ /* 0x000fca0007f3e0ff */
[----:B------:R-:W-:Y:S02]  /*0370*/  IMAD.X R21, R6, 0x1, R9, P1 ;  /* 0x0000000106157824 */ /* 0x000fe400008e0609 */
[----:B--2--5:R-:W-:-:S05]  /*0380*/  FFMA R29, R22, R26, R23 ;  /* 0x0000001a161d7223 */ /* 0x024fca0000000017 */
[----:B------:R1:W-:Y:S04]  /*0390*/  STG.E desc[UR6][R16.64], R29 ;  /* 0x0000001d10007986 */ /* 0x0003e8000c101906 */
[----:B------:R-:W2:Y:S04]  /*03a0*/  LDG.E R26, desc[UR6][R20.64] ;  /* 0x00000006141a7981 */ /* 0x000ea8000c1e1900 */
[----:B------:R-:W2:Y:S01]  /*03b0*/  LDG.E R28, desc[UR6][R18.64+-0xc] ;  /* 0xfffff406121c7981 */ /* 0x000ea2000c1e1900 */
[----:B------:R-:W-:-:S05]  /*03c0*/  IADD3 R22, P1, PT, R20, R27, RZ ;  /* 0x0000001b14167210 */ /* 0x000fca0007f3e0ff */
[----:B------:R-:W-:Y:S02]  /*03d0*/  IMAD.X R23, R21, 0x1, R9, P1 ;  /* 0x0000000115177824 */ /* 0x000fe400008e0609 */
[----:B--2---:R-:W-:-:S05]  /*03e0*/  FFMA R26, R26, R28, R29 ;  /* 0x0000001c1a1a7223 */ /* 0x004fca000000001d */
[----:B------:R2:W-:Y:S04]  /*03f0*/  STG.E desc[UR6][R16.64], R26 ;  /* 0x0000001a10007986 */ /* 0x0005e8000c101906 */
[----:B------:R-:W1:Y:S04]  /*0400*/  LDG.E R28, desc[UR6][R22.64] ;  /* 0x00000006161c7981 */ /* 0x000e68000c1e1900 */
[----:B------:R-:W1:Y:S01]  /*0410*/  LDG.E R21, desc[UR6][R18.64+-0x8] ;  /* 0xfffff80612157981 */ /* 0x000e62000c1e1900 */
[----:B------:R-:W-:-:S05]  /*0420*/  IADD3 R24, P1, PT, R22, R27, RZ ;  /* 0x0000001b16187210 */ /* 0x000fca0007f3e0ff */
[----:B------:R-:W-:Y:S02]  /*0430*/  IMAD.X R25, R23, 0x1, R9, P1 ;  /* 0x0000000117197824 */ /* 0x000fe400008e0609 */
[----:B-1----:R-:W-:-:S05]  /*0440*/  FFMA R29, R28, R21, R26 ;  /* 0x000000151c1d7223 */ /* 0x002fca000000001a */
[----:B------:R1:W-:Y:S04]  /*0450*/  STG.E desc[UR6][R16.64], R29 ;  /* 0x0000001d10007986 */ /* 0x0003e8000c101906 */
[----:B------:R-:W3:Y:S04]  /*0460*/  LDG.E R28, desc[UR6][R24.64] ;  /* 0x00000006181c7981 */ /* 0x000ee8000c1e1900 */
[----:B------:R-:W3:Y:S01]  /*0470*/  LDG.E R22, desc[UR6][R18.64+-0x4] ;  /* 0xfffffc0612167981 */ /* 0x000ee2000c1e1900 */
[----:B------:R-:W-:-:S05]  /*0480*/  IADD3 R20, P1, PT, R24, R27, RZ ;  /* 0x0000001b18147210 */ /* 0x000fca0007f3e0ff */
[----:B------:R-:W-:Y:S02]  /*0490*/  IMAD.X R21, R25, 0x1, R9, P1 ;  /* 0x0000000119157824 */ /* 0x000fe400008e0609 */
[----:B---3--:R-:W-:-:S05]  /*04a0*/  FFMA R28, R28, R22, R29 ;  /* 0x000000161c1c7223 */ /* 0x008fca000000001d */
[----:B------:R3:W-:Y:S04]  /*04b0*/  STG.E desc[UR6][R16.64], R28 ;  /* 0x0000001c10007986 */ /* 0x0007e8000c101906 */
[----:B--2---:R-:W1:Y:S04]  /*04c0*/  LDG.E R26, desc[UR6][R20.64] ;  /* 0x00000006141a7981 */ /* 0x004e68000c1e1900 */
[----:B------:R-:W1:Y:S01]  /*04d0*/  LDG.E R25, desc[UR6][R18.64] ;  /* 0x0000000612197981 */ /* 0x000e62000c1e1900 */
[----:B------:R-:W-:-:S05]  /*04e0*/  IADD3 R22, P1, PT, R20, R27, RZ ;  /* 0x0000001b14167210 */ /* 0x000fca0007f3e0ff */
[----:B------:R-:W-:Y:S02]  /*04f0*/  IMAD.X R23, R21, 0x1, R9, P1 ;  /* 0x0000000115177824 */ /* 0x000fe400008e0609 */
[----:B-1----:R-:W-:-:S05]  /*0500*/  FFMA R29, R26, R25, R28 ;  /* 0x000000191a1d7223 */ /* 0x002fca000000001c */
[----:B------:R1:W-:Y:S04]  /*0510*/  STG.E desc[UR6][R16.64], R29 ;  /* 0x0000001d10007986 */ /* 0x0003e8000c101906 */
[----:B------:R-:W2:Y:S04]  /*0520*/  LDG.E R26, desc[UR6][R22.64] ;  /* 0x00000006161a7981 */ /* 0x000ea8000c1e1900 */
[----:B------:R-:W2:Y:S01]  /*0530*/  LDG.E R20, desc[UR6][R18.64+0x4] ;  /* 0x0000040612147981 */ /* 0x000ea2000c1e1900 */
[----:B------:R-:W-:-:S05]  /*0540*/  IADD3 R24, P1, PT, R22, R27, RZ ;  /* 0x0000001b16187210 */ /* 0x000fca0007f3e0ff */
[----:B------:R-:W-:Y:S02]  /*0550*/  IMAD.X R25, R23, 0x1, R9, P1 ;  /* 0x0000000117197824 */ /* 0x000fe400008e0609 */
[----:B--2---:R-:W-:-:S05]  /*0560*/  FFMA R26, R26, R20, R29 ;  /* 0x000000141a1a7223 */ /* 0x004fca000000001d */
[----:B------:R2:W-:Y:S04]  /*0570*/  STG.E desc[UR6][R16.64], R26 ;  /* 0x0000001a10007986 */ /* 0x0005e8000c101906 */
[----:B---3--:R-:W1:Y:S04]  /*0580*/  LDG.E R28, desc[UR6][R24.64] ;  /* 0x00000006181c7981 */ /* 0x008e68000c1e1900 */
[----:B------:R-:W1:Y:S01]  /*0590*/  LDG.E R23, desc[UR6][R18.64+0x8] ;  /* 0x0000080612177981 */ /* 0x000e62000c1e1900 */
[----:B------:R-:W-:-:S05]  /*05a0*/  IADD3 R20, P1, PT, R24, R27, RZ ;  /* 0x0000001b18147210 */ /* 0x000fca0007f3e0ff */
[----:B------:R-:W-:Y:S01]  /*05b0*/  IMAD.X R21, R25, 0x1, R9, P1 ;  /* 0x0000000119157824 */ /* 0x000fe200008e0609 */
[----:B------:R-:W-:Y:S01]  /*05c0*/  IADD3 R4, P1, PT, R4, -0x8, RZ ;  /* 0xfffffff804047810 */ /* 0x000fe20007f3e0ff */
[----:B-1----:R-:W-:-:S05]  /*05d0*/  FFMA R29, R28, R23, R26 ;  /* 0x000000171c1d7223 */ /* 0x002fca000000001a */
[----:B------:R2:W-:Y:S04]  /*05e0*/  STG.E desc[UR6][R16.64], R29 ;  /* 0x0000001d10007986 */ /* 0x0005e8000c101906 */
[----:B------:R-:W3:Y:S04]  /*05f0*/  LDG.E R20, desc[UR6][R20.64] ;  /* 0x0000000614147981 */ /* 0x000ee8000c1e1900 */
[----:B------:R1:W3:Y:S01]  /*0600*/  LDG.E R23, desc[UR6][R18.64+0xc] ;  /* 0x00000c0612177981 */ /* 0x0002e2000c1e1900 */
[----:B------:R-:W-:Y:S02]  /*0610*/  IADD3.X R8, PT, PT, R8, -0x1, RZ, P1, !PT ;  /* 0xffffffff08087810 */ /* 0x000fe40000ffe4ff */
[----:B------:R-:W-:-:S04]  /*0620*/  ISETP.NE.U32.AND P1, PT, R4, RZ, PT ;  /* 0x000000ff0400720c */ /* 0x000fc80003f25070 */
[----:B------:R-:W-:Y:S02]  /*0630*/  ISETP.NE.AND.EX P1, PT, R8, RZ, PT, P1 ;  /* 0x000000ff0800720c */ /* 0x000fe40003f25310 */
[----:B------:R-:W-:Y:S02]  /*0640*/  LEA R5, P2, R10, R5, 0x5 ;  /* 0x000000050a057211 */ /* 0x000fe400078428ff */
[----:B-1----:R-:W-:-:S03]  /*0650*/  IADD3 R18, P3, PT, R18, 0x20, RZ ;  /* 0x0000002012127810 */ /* 0x002fc60007f7e0ff */
[----:B------:R-:W-:Y:S02]  /*0660*/  IMAD.X R6, R6, 0x1, R7, P2 ;  /* 0x0000000106067824 */ /* 0x000fe400010e0607 */
[----:B------:R-:W-:Y:S02]  /*0670*/  IMAD.X R19, RZ, RZ, R19, P3 ;  /* 0x000000ffff137224 */ /* 0x000fe400018e0613 */
[----:B---3--:R-:W-:-:S05]  /*0680*/  FFMA R23, R20, R23, R29 ;  /* 0x0000001714177223 */ /* 0x008fca000000001d */
[----:B------:R2:W-:Y:S01]  /*0690*/  STG.E desc[UR6][R16.64], R23 ;  /* 0x0000001710007986 */ /* 0x0005e2000c101906 */
[----:B------:R-:W-:Y:S05]  /*06a0*/  @P1 BRA `(.L_x_1) ;  /* 0xfffffffc001c1947 */ /* 0x000fea000383ffff */
.L_x_0:
[----:B------:R-:W-:Y:S05]  /*06b0*/  @!P0 EXIT ;  /* 0x000000000000894d */ /* 0x000fea0003800000 */
[----:B------:R-:W-:Y:S02]  /*06c0*/  ISETP.GE.U32.AND P1, PT, R0, 0x4, PT ;  /* 0x000000040000780c */ /* 0x000fe40003f26070 */
[----:B------:R-:W-:Y:S02]  /*06d0*/  LOP3.LUT R22, R10, 0x3, RZ, 0xc0, !PT ;  /* 0x000000030a167812 */ /* 0x000fe400078ec0ff */
[----:B------:R-:W-:Y:S02]  /*06e0*/  ISETP.GE.U32.AND.EX P1, PT, RZ, RZ, PT, P1 ;  /* 0x000000ffff00720c */ /* 0x000fe40003f26110 */
[----:B------:R-:W-:-:S04]  /*06f0*/  ISETP.NE.U32.AND P0, PT, R22, RZ, PT ;  /* 0x000000ff1600720c */ /* 0x000fc80003f05070 */
[----:B------:R-:W-:-:S07]  /*0700*/  ISETP.NE.AND.EX P0, PT, RZ, RZ, PT, P0 ;  /* 0x000000ffff00720c */ /* 0x000fce0003f05300 */
[----:B------:R-:W-:Y:S06]  /*0710*/  @!P1 BRA `(.L_x_2) ;  /* 0x0000000000e89947 */ /* 0x000fec0003800000 */
[----:B------:R-:W1:Y:S01]  /*0720*/  LDCU.64 UR10, c[0x0][0x390] ;  /* 0x00007200ff0a77ac */ /* 0x000e620008000a00 */
[----:B------:R-:W-:Y:S01]  /*0730*/  IMAD R4, R10, UR4, RZ ;  /* 0x000000040a047c24 */ /* 0x000fe2000f8e02ff */
[C---:B------:R-:W-:Y:S01]  /*0740*/  IADD3 R0, P1, PT, R3.reuse, R14, RZ ;  /* 0x0000000e03007210 */ /* 0x040fe20007f3e0ff */
[----:B------:R-:W-:Y:S01]  /*0750*/  IMAD.MOV.U32 R13, RZ, RZ, RZ ;  /* 0x000000ffff0d7224 */ /* 0x000fe200078e00ff */
[----:B------:R-:W3:Y:S01]  /*0760*/  LDCU.64 UR8, c[0x0][0x388] ;  /* 0x00007100ff0877ac */ /* 0x000ee20008000a00 */
[C---:B------:R-:W-:Y:S01]  /*0770*/  IMAD R9, R3.reuse, R11, R4 ;  /* 0x0000000b03097224 */ /* 0x040fe200078e0204 */
[----:B------:R-:W-:Y:S01]  /*0780*/  IADD3.X R7, PT, PT, R2, UR4, RZ, P1, !PT ;  /* 0x0000000402077c10 */ /* 0x000fe20008ffe4ff */
[----:B------:R-:W-:-:S04]  /*0790*/  IMAD.WIDE.U32 R4, R3, R10, R12 ;  /* 0x0000000a03047225 */ /* 0x000fc800078e000c */
[----:B------:R-:W-:Y:S01]  /*07a0*/  IMAD.IADD R5, R5, 0x1, R9 ;  /* 0x0000000105057824 */ /* 0x000fe200078e0209 */
[----:B-1----:R-:W-:Y:S02]  /*07b0*/  LEA R20, P2, R0, UR10, 0x2 ;  /* 0x0000000a00147c11 */ /* 0x002fe4000f8410ff */
[----:B---3--:R-:W-:Y:S02]  /*07c0*/  LEA R8, P1, R4, UR8, 0x2 ;  /* 0x0000000804087c11 */ /* 0x008fe4000f8210ff */
[----:B------:R-:W-:Y:S02]  /*07d0*/  LEA.HI.X R21, R0, UR11, R7, 0x2, P2 ;  /* 0x0000000b00157c11 */ /* 0x000fe400090f1407 */
[----:B------:R-:W-:-:S03]  /*07e0*/  LEA.HI.X R9, R4, UR9, R5, 0x2, P1 ;  /* 0x0000000904097c11 */ /* 0x000fc600088f1405 */
[----:B------:R-:W2:Y:S04]  /*07f0*/  LDG.E R20, desc[UR6][R20.64] ;  /* 0x0000000614147981 */ /* 0x000ea8000c1e1900 */
[----:B------:R-:W2:Y:S01]  /*0800*/  LDG.E R8, desc[UR6][R8.64] ;  /* 0x0000000608087981 */ /* 0x000ea2000c1e1900 */
[----:B------:R-:W-:-:S04]  /*0810*/  VIADD R5, R3, 0x1 ;  /* 0x0000000103057836 */ /* 0x000fc80000000000 */
[C---:B------:R-:W-:Y:S01]  /*0820*/  IMAD.WIDE.U32 R6, R5.reuse, R10, R12 ;  /* 0x0000000a05067225 */ /* 0x040fe200078e000c */
[----:B------:R-:W-:-:S03]  /*0830*/  IADD3 R0, P2, PT, R5, R14, RZ ;  /* 0x0000000e05007210 */ /* 0x000fc60007f5e0ff */
[----:B------:R-:W-:Y:S01]  /*0840*/  IMAD R7, R5, R11, R7 ;  /* 0x0000000b05077224 */ /* 0x000fe200078e0207 */
[----:B------:R-:W-:Y:S01]  /*0850*/  LEA R18, P1, R6, UR8, 0x2 ;  /* 0x0000000806127c11 */ /* 0x000fe2000f8210ff */
[----:B------:R-:W-:Y:S01]  /*0860*/  IMAD.X R5, RZ, RZ, R2, P2 ;  /* 0x000000ffff057224 */ /* 0x000fe200010e0602 */
[----:B------:R-:W-:Y:S02]  /*0870*/  LEA R4, P2, R0, UR10, 0x2 ;  /* 0x0000000a00047c11 */ /* 0x000fe4000f8410ff */
[----:B------:R-:W-:Y:S02]  /*0880*/  LEA.HI.X R19, R6, UR9, R7, 0x2, P1 ;  /* 0x0000000906137c11 */ /* 0x000fe400088f1407 */
[----:B------:R-:W-:Y:S01]  /*0890*/  LEA.HI.X R5, R0, UR11, R5, 0x2, P2 ;  /* 0x0000000b00057c11 */ /* 0x000fe200090f1405 */
[----:B--2--5:R-:W-:-:S05]  /*08a0*/  FFMA R23, R8, R20, R23 ;  /* 0x0000001408177223 */ /* 0x024fca0000000017 */
[----:B------:R1:W-:Y:S04]  /*08b0*/  STG.E desc[UR6][R16.64], R23 ;  /* 0x0000001710007986 */ /* 0x0003e8000c101906 */
[----:B------:R-:W1:Y:S04]  /*08c0*/  LDG.E R18, desc[UR6][R18.64] ;  /* 0x0000000612127981 */ /* 0x000e68000c1e1900 */
[----:B------:R-:W1:Y:S01]  /*08d0*/  LDG.E R4, desc[UR6][R4.64] ;  /* 0x0000000604047981 */ /* 0x000e62000c1e1900 */
        /* <DEDUP_REMOVED lines=9> */
[----:B-1----:R-:W-:-:S05]  /*0970*/  FFMA R23, R18, R4, R23 ;  /* 0x0000000412177223 */ /* 0x002fca0000000017 */
[----:B------:R1:W-:Y:S04]  /*0980*/  STG.E desc[UR6][R16.64], R23 ;  /* 0x0000001710007986 */ /* 0x0003e8000c101906 */
        /* <DEDUP_REMOVED lines=11> */
[----:B--2---:R-:W-:-:S05]  /*0a40*/  FFMA R19, R20, R6, R23 ;  /* 0x0000000614137223 */ /* 0x004fca0000000017 */
[----:B------:R3:W-:Y:S04]  /*0a50*/  STG.E desc[UR6][R16.64], R19 ;  /* 0x0000001310007986 */ /* 0x0007e8000c101906 */
[----:B------:R-:W1:Y:S04]  /*0a60*/  LDG.E R8, desc[UR6][R8.64] ;  /* 0x0000000608087981 */ /* 0x000e68000c1e1900 */
[----:B------:R-:W1:Y:S01]  /*0a70*/  LDG.E R4, desc[UR6][R4.64] ;  /* 0x0000000604047981 */ /* 0x000e62000c1e1900 */
[----:B------:R-:W-:Y:S01]  /*0a80*/  VIADD R3, R3, 0x4 ;  /* 0x0000000403037836 */ /* 0x000fe20000000000 */
[----:B------:R-:W-:Y:S01]  /*0a90*/  UMOV UR4, URZ ;  /* 0x000000ff00047c82 */ /* 0x000fe20008000000 */
[----:B-1----:R-:W-:-:S05]  /*0aa0*/  FFMA R23, R8, R4, R19 ;  /* 0x0000000408177223 */ /* 0x002fca0000000013 */
[----:B------:R3:W-:Y:S02]  /*0ab0*/  STG.E desc[UR6][R16.64], R23 ;  /* 0x0000001710007986 */ /* 0x0007e4000c101906 */
.L_x_2:
[----:B------:R-:W-:Y:S05]  /*0ac0*/  @!P0 EXIT ;  /* 0x000000000000894d */ /* 0x000fea0003800000 */
[----:B------:R-:W-:Y:S02]  /*0ad0*/  ISETP.NE.U32.AND P1, PT, R22, 0x1, PT ;  /* 0x000000011600780c */ /* 0x000fe40003f25070 */
[----:B------:R-:W-:Y:S02]  /*0ae0*/  LOP3.LUT R0, R10, 0x1, RZ, 0xc0, !PT ;  /* 0x000000010a007812 */ /* 0x000fe400078ec0ff */
[----:B------:R-:W-:Y:S02]  /*0af0*/  ISETP.NE.AND.EX P1, PT, RZ, RZ, PT, P1 ;  /* 0x000000ffff00720c */ /* 0x000fe40003f25310 */
[----:B------:R-:W-:-:S04]  /*0b00*/  ISETP.NE.U32.AND P0, PT, R0, 0x1, PT ;  /* 0x000000010000780c */ /* 0x000fc80003f05070 */
[----:B------:R-:W-:-:S07]  /*0b10*/  ISETP.NE.U32.AND.EX P0, PT, RZ, RZ, PT, P0 ;  /* 0x000000ffff00720c */ /* 0x000fce0003f05100 */
[----:B------:R-:W-:Y:S06]  /*0b20*/  @!P1 BRA `(.L_x_3) ;  /* 0x0000000000849947 */ /* 0x000fec0003800000 */
[----:B------:R-:W1:Y:S01]  /*0b30*/  LDCU.64 UR10, c[0x0][0x390] ;  /* 0x00007200ff0a77ac */ /* 0x000e620008000a00 */
[----:B------:R-:W-:Y:S01]  /*0b40*/  IMAD R0, R10, UR4, RZ ;  /* 0x000000040a007c24 */ /* 0x000fe2000f8e02ff */
[C---:B---3--:R-:W-:Y:S01]  /*0b50*/  IADD3 R19, P1, PT, R3.reuse, R14, RZ ;  /* 0x0000000e03137210 */ /* 0x048fe20007f3e0ff */
[----:B------:R-:W-:Y:S01]  /*0b60*/  IMAD.MOV.U32 R4, RZ, RZ, R12 ;  /* 0x000000ffff047224 */ /* 0x000fe200078e000c */
[----:B------:R-:W3:Y:S01]  /*0b70*/  LDCU.64 UR8, c[0x0][0x388] ;  /* 0x00007100ff0877ac */ /* 0x000ee20008000a00 */
[----:B------:R-:W-:Y:S02]  /*0b80*/  IMAD.MOV.U32 R5, RZ, RZ, RZ ;  /* 0x000000ffff057224 */ /* 0x000fe400078e00ff */
[C---:B------:R-:W-:Y:S01]  /*0b90*/  IMAD R9, R3.reuse, R11, R0 ;  /* 0x0000000b03097224 */ /* 0x040fe200078e0200 */
[----:B------:R-:W-:Y:S01]  /*0ba0*/  IADD3.X R0, PT, PT, R2, UR4, RZ, P1, !PT ;  /* 0x0000000402007c10 */ /* 0x000fe20008ffe4ff */
[----:B------:R-:W-:-:S04]  /*0bb0*/  IMAD.WIDE.U32 R6, R3, R10, R4 ;  /* 0x0000000a03067225 */ /* 0x000fc800078e0004 */
[----:B------:R-:W-:Y:S01]  /*0bc0*/  IMAD.IADD R7, R7, 0x1, R9 ;  /* 0x0000000107077824 */ /* 0x000fe200078e0209 */
[C---:B-1----:R-:W-:Y:S02]  /*0bd0*/  LEA R8, P2, R19.reuse, UR10, 0x2 ;  /* 0x0000000a13087c11 */ /* 0x042fe4000f8410ff */
[C---:B---3--:R-:W-:Y:S02]  /*0be0*/  LEA R18, P1, R6.reuse, UR8, 0x2 ;  /* 0x0000000806127c11 */ /* 0x048fe4000f8210ff */
[----:B------:R-:W-:Y:S02]  /*0bf0*/  LEA.HI.X R9, R19, UR11, R0, 0x2, P2 ;  /* 0x0000000b13097c11 */ /* 0x000fe400090f1400 */
[----:B------:R-:W-:-:S03]  /*0c00*/  LEA.HI.X R19, R6, UR9, R7, 0x2, P1 ;  /* 0x0000000906137c11 */ /* 0x000fc600088f1407 */
[----:B------:R-:W3:Y:S04]  /*0c10*/  LDG.E R8, desc[UR6][R8.64] ;  /* 0x0000000608087981 */ /* 0x000ee8000c1e1900 */
[----:B------:R-:W3:Y:S01]  /*0c20*/  LDG.E R18, desc[UR6][R18.64] ;  /* 0x0000000612127981 */ /* 0x000ee2000c1e1900 */
        /* <DEDUP_REMOVED lines=9> */
[----:B---3-5:R-:W-:-:S05]  /*0cc0*/  FFMA R7, R18, R8, R23 ;  /* 0x0000000812077223 */ /* 0x028fca0000000017 */
[----:B------:R1:W-:Y:S04]  /*0cd0*/  STG.E desc[UR6][R16.64], R7 ;  /* 0x0000000710007986 */ /* 0x0003e8000c101906 */
[----:B------:R-:W2:Y:S04]  /*0ce0*/  LDG.E R20, desc[UR6][R20.64] ;  /* 0x0000000614147981 */ /* 0x000ea8000c1e1900 */
[----:B------:R-:W2:Y:S01]  /*0cf0*/  LDG.E R4, desc[UR6][R4.64] ;  /* 0x0000000604047981 */ /* 0x000ea2000c1e1900 */
[----:B------:R-:W-:Y:S01]  /*0d00*/  VIADD R3, R3, 0x2 ;  /* 0x0000000203037836 */ /* 0x000fe20000000000 */
[----:B------:R-:W-:Y:S01]  /*0d10*/  UMOV UR4, URZ ;  /* 0x000000ff00047c82 */ /* 0x000fe20008000000 */
[----:B--2---:R-:W-:-:S05]  /*0d20*/  FFMA R23, R20, R4, R7 ;  /* 0x0000000414177223 */ /* 0x004fca0000000007 */
[----:B------:R1:W-:Y:S02]  /*0d30*/  STG.E desc[UR6][R16.64], R23 ;  /* 0x0000001710007986 */ /* 0x0003e4000c101906 */
.L_x_3:
[----:B------:R-:W-:Y:S05]  /*0d40*/  @P0 EXIT ;  /* 0x000000000000094d */ /* 0x000fea0003800000 */
[----:B------:R-:W4:Y:S01]  /*0d50*/  LDCU.64 UR10, c[0x0][0x390] ;  /* 0x00007200ff0a77ac */ /* 0x000f220008000a00 */
[----:B------:R-:W-:Y:S01]  /*0d60*/  IMAD R0, R10, UR4, RZ ;  /* 0x000000040a007c24 */ /* 0x000fe2000f8e02ff */
[C---:B------:R-:W-:Y:S01]  /*0d70*/  IADD3 R14, P0, PT, R3.reuse, R14, RZ ;  /* 0x0000000e030e7210 */ /* 0x040fe20007f1e0ff */
[----:B------:R-:W-:Y:S01]  /*0d80*/  IMAD.MOV.U32 R13, RZ, RZ, RZ ;  /* 0x000000ffff0d7224 */ /* 0x000fe200078e00ff */
[----:B------:R-:W0:Y:S01]  /*0d90*/  LDCU.64 UR8, c[0x0][0x388] ;  /* 0x00007100ff0877ac */ /* 0x000e220008000a00 */
[C---:B-1----:R-:W-:Y:S02]  /*0da0*/  IMAD R7, R3.reuse, R11, R0 ;  /* 0x0000000b03077224 */ /* 0x042fe400078e0200 */
[----:B------:R-:W-:Y:S01]  /*0db0*/  IMAD.WIDE.U32 R10, R3, R10, R12 ;  /* 0x0000000a030a7225 */ /* 0x000fe200078e000c */
[----:B------:R-:W-:-:S03]  /*0dc0*/  IADD3.X R3, PT, PT, R2, UR4, RZ, P0, !PT ;  /* 0x0000000402037c10 */ /* 0x000fc600087fe4ff */
[----:B------:R-:W-:Y:S01]  /*0dd0*/  IMAD.IADD R7, R11, 0x1, R7 ;  /* 0x000000010b077824 */ /* 0x000fe200078e0207 */
[----:B----4-:R-:W-:Y:S02]  /*0de0*/  LEA R4, P1, R14, UR10, 0x2 ;  /* 0x0000000a0e047c11 */ /* 0x010fe4000f8210ff */
[----:B0-----:R-:W-:Y:S02]  /*0df0*/  LEA R2, P0, R10, UR8, 0x2 ;  /* 0x000000080a027c11 */ /* 0x001fe4000f8010ff */
[----:B------:R-:W-:Y:S02]  /*0e00*/  LEA.HI.X R5, R14, UR11, R3, 0x2, P1 ;  /* 0x0000000b0e057c11 */ /* 0x000fe400088f1403 */
[----:B------:R-:W-:-:S03]  /*0e10*/  LEA.HI.X R3, R10, UR9, R7, 0x2, P0 ;  /* 0x000000090a037c11 */ /* 0x000fc600080f1407 */
[----:B------:R-:W2:Y:S04]  /*0e20*/  LDG.E R4, desc[UR6][R4.64] ;  /* 0x0000000604047981 */ /* 0x000ea8000c1e1900 */
[----:B------:R-:W2:Y:S02]  /*0e30*/  LDG.E R2, desc[UR6][R2.64] ;  /* 0x0000000602027981 */ /* 0x000ea4000c1e1900 */
[----:B--23-5:R-:W-:-:S05]  /*0e40*/  FFMA R23, R2, R4, R23 ;  /* 0x0000000402177223 */ /* 0x02cfca0000000017 */
[----:B------:R-:W-:Y:S01]  /*0e50*/  STG.E desc[UR6][R16.64], R23 ;  /* 0x0000001710007986 */ /* 0x000fe2000c101906 */
[----:B------:R-:W-:Y:S05]  /*0e60*/  EXIT ;  /* 0x000000000000794d */ /* 0x000fea0003800000 */
.L_x_4:
[----:B------:R-:W-:-:S00]  /*0e70*/  BRA `(.L_x_4) ;  /* 0xfffffffc00fc7947 */ /* 0x000fc0000383ffff */
[----:B------:R-:W-:-:S00]  /*0e80*/  NOP ;  /* 0x0000000000007918 */ /* 0x000fc00000000000 */
[----:B------:R-:W-:-:S00]  /*0e90*/  NOP ;  /* 0x0000000000007918 */ /* 0x000fc00000000000 */
[----:B------:R-:W-:-:S00]  /*0ea0*/  NOP ;  /* 0x0000000000007918 */ /* 0x000fc00000000000 */
[----:B------:R-:W-:-:S00]  /*0eb0*/  NOP ;  /* 0x0000000000007918 */ /* 0x000fc00000000000 */
[----:B------:R-:W-:-:S00]  /*0ec0*/  NOP ;  /* 0x0000000000007918 */ /* 0x000fc00000000000 */
[----:B------:R-:W-:-:S00]  /*0ed0*/  NOP ;  /* 0x0000000000007918 */ /* 0x000fc00000000000 */
[----:B------:R-:W-:-:S00]  /*0ee0*/  NOP ;  /* 0x0000000000007918 */ /* 0x000fc00000000000 */
[----:B------:R-:W-:-:S00]  /*0ef0*/  NOP ;  /* 0x0000000000007918 */ /* 0x000fc00000000000 */
.L_x_32:


//--------------------- .text._Z9uzupelnijlPfS_   --------------------------
	.section	.text._Z9uzupelnijlPfS_,"ax",@progbits
	.align	128
        .global         _Z9uzupelnijlPfS_
        .type           _Z9uzupelnijlPfS_,@function
        .size           _Z9uzupelnijlPfS_,(.L_x_33 - _Z9uzupelnijlPfS_)
        .other          _Z9uzupelnijlPfS_,@"STO_CUDA_ENTRY STV_DEFAULT"
_Z9uzupelnijlPfS_:
.text._Z9uzupelnijlPfS_:
[----:B------:R-:W-:Y:S01]  /*0000*/  LDC R1, c[0x0][0x37c] ;  /* 0x0000df00ff017b82 */ /* 0x000fe20000000800 */
[----:B------:R-:W0:Y:S07]  /*0010*/  S2R R2, SR_TID.X ;  /* 0x0000000000027919 */ /* 0x000e2e0000002100 */
[----:B------:R-:W0:Y:S01]  /*0020*/  LDC R3, c[0x0][0x360] ;  /* 0x0000d800ff037b82 */ /* 0x000e220000000800 */
[----:B------:R-:W1:Y:S01]  /*0030*/  LDCU.64 UR8, c[0x0][0x380] ;  /* 0x00007000ff0877ac */ /* 0x000e620008000a00 */
[----:B------:R-:W2:Y:S06]  /*0040*/  S2R R7, SR_TID.Y ;  /* 0x0000000000077919 */ /* 0x000eac0000002200 */
[----:B------:R-:W0:Y:S08]  /*0050*/  S2UR UR4, SR_CTAID.X ;  /* 0x00000000000479c3 */ /* 0x000e300000002500 */
[----:B------:R-:W2:Y:S08]  /*0060*/  S2UR UR5, SR_CTAID.Y ;  /* 0x00000000000579c3 */ /* 0x000eb00000002600 */
[----:B------:R-:W2:Y:S01]  /*0070*/  LDC R0, c[0x0][0x364] ;  /* 0x0000d900ff007b82 */ /* 0x000ea20000000800 */
[----:B0-----:R-:W-:-:S02]  /*0080*/  IMAD R2, R3, UR4, R2 ;  /* 0x0000000403027c24 */ /* 0x001fc4000f8e0202 */
[----:B------:R-:W-:Y:S02]  /*0090*/  IMAD.MOV.U32 R3, RZ, RZ, RZ ;  /* 0x000000ffff037224 */ /* 0x000fe400078e00ff */
[----:B--2---:R-:W-:-:S04]  /*00a0*/  IMAD R7, R0, UR5, R7 ;  /* 0x0000000500077c24 */ /* 0x004fc8000f8e0207 */
[----:B-1----:R-:W-:Y:S01]  /*00b0*/  IMAD.WIDE.U32 R4, R7, UR8, R2 ;  /* 0x0000000807047c25 */ /* 0x002fe2000f8e0002 */
[----:B------:R-:W-:-:S04]  /*00c0*/  ISETP.GT.U32.AND P0, PT, R2, R7, PT ;  /* 0x000000070200720c */ /* 0x000fc80003f04070 */
[----:B------:R-:W-:-:S04]  /*00d0*/  ISETP.GT.AND.EX P0, PT, RZ, RZ, PT, P0 ;  /* 0x000000ffff00720c */ /* 0x000fc80003f04300 */
[----:B------:R-:W-:-:S04]  /*00e0*/  SEL R0, R2, R7, P0 ;  /* 0x0000000702007207 */ /* 0x000fc80000000000 */
[----:B------:R-:W-:-:S04]  /*00f0*/  ISETP.GE.U32.AND P0, PT, R0, UR8, PT ;  /* 0x0000000800007c0c */ /* 0x000fc8000bf06070 */
[----:B------:R-:W-:-:S13]  /*0100*/  ISETP.GE.AND.EX P0, PT, RZ, UR9, PT, P0 ;  /* 0x00000009ff007c0c */ /* 0x000fda000bf06300 */
[----:B------:R-:W-:Y:S05]  /*0110*/  @P0 EXIT ;  /* 0x000000000000094d */ /* 0x000fea0003800000 */
[----:B------:R-:W-:Y:S01]  /*0120*/  I2FP.F32.U32 R8, R2 ;  /* 0x0000000200087245 */ /* 0x000fe20000201000 */
[----:B------:R-:W0:Y:S01]  /*0130*/  LDCU.64 UR6, c[0x0][0x358] ;  /* 0x00006b00ff0677ac */ /* 0x000e220008000a00 */
[----:B------:R-:W-:Y:S02]  /*0140*/  BSSY.RECONVERGENT B0, `(.L_x_5) ;  /* 0x0000063000007945 */ /* 0x000fe40003800200 */
[C---:B------:R-:W-:Y:S01]  /*0150*/  FSETP.GE.AND P0, PT, |R8|.reuse, 105615, PT ;  /* 0x47ce47800800780b */ /* 0x040fe20003f06200 */
[----:B------:R-:W-:-:S06]  /*0160*/  FMUL R0, R8, 0.63661974668502807617 ;  /* 0x3f22f98308007820 */ /* 0x000fcc0000400000 */
[----:B------:R-:W1:Y:S02]  /*0170*/  F2I.NTZ R0, R0 ;  /* 0x0000000000007305 */ /* 0x000e640000203100 */
[----:B-1----:R-:W-:-:S05]  /*0180*/  I2FP.F32.S32 R9, R0 ;  /* 0x0000000000097245 */ /* 0x002fca0000201400 */
[----:B------:R-:W-:-:S04]  /*0190*/  FFMA R6, R9, -1.5707962512969970703, R8 ;  /* 0xbfc90fda09067823 */ /* 0x000fc80000000008 */
[----:B------:R-:W-:-:S04]  /*01a0*/  FFMA R6, R9, -7.5497894158615963534e-08, R6 ;  /* 0xb3a2216809067823 */ /* 0x000fc80000000006 */
[----:B------:R-:W-:Y:S01]  /*01b0*/  FFMA R12, R9, -5.3903029534742383927e-15, R6 ;  /* 0xa7c234c5090c7823 */ /* 0x000fe20000000006 */
[----:B------:R-:W-:Y:S01]  /*01c0*/  IMAD R9, R7, UR9, R5 ;  /* 0x0000000907097c24 */ /* 0x000fe2000f8e0205 */
[----:B0-----:R-:W-:Y:S06]  /*01d0*/  @!P0 BRA `(.L_x_6) ;  /* 0x0000000400648947 */ /* 0x001fec0003800000 */
[----:B------:R-:W-:-:S13]  /*01e0*/  FSETP.NEU.AND P0, PT, |R8|, +INF , PT ;  /* 0x7f8000000800780b */ /* 0x000fda0003f0d200 */
[----:B------:R-:W-:Y:S01]  /*01f0*/  @!P0 FMUL R12, RZ, R8 ;  /* 0x00000008ff0c8220 */ /* 0x000fe20000400000 */
[----:B------:R-:W-:Y:S01]  /*0200*/  @!P0 IMAD.MOV.U32 R0, RZ, RZ, RZ ;  /* 0x000000ffff008224 */ /* 0x000fe200078e00ff */
[----:B------:R-:W-:Y:S06]  /*0210*/  @!P0 BRA `(.L_x_6) ;  /* 0x0000000400548947 */ /* 0x000fec0003800000 */
[----:B------:R-:W-:Y:S01]  /*0220*/  IMAD.SHL.U32 R6, R8, 0x100, RZ ;  /* 0x0000010008067824 */ /* 0x000fe200078e00ff */
[----:B------:R-:W0:Y:S01]  /*0230*/  LDCU.64 UR8, c[0x4][URZ] ;  /* 0x01000000ff0877ac */ /* 0x000e220008000a00 */
[----:B------:R-:W-:Y:S02]  /*0240*/  IMAD.MOV.U32 R0, RZ, RZ, RZ ;  /* 0x000000ffff007224 */ /* 0x000fe400078e00ff */
[----:B------:R-:W-:Y:S01]  /*0250*/  IMAD.MOV.U32 R20, RZ, RZ, RZ ;  /* 0x000000ffff147224 */ /* 0x000fe200078e00ff */
[----:B------:R-:W-:Y:S01]  /*0260*/  LOP3.LUT R19, R6, 0x80000000, RZ, 0xfc, !PT ;  /* 0x8000000006137812 */ /* 0x000fe200078efcff */
[----:B------:R-:W-:Y:S01]  /*0270*/  UMOV UR5, URZ ;  /* 0x000000ff00057c82 */ /* 0x000fe20008000000 */
[----:B------:R-:W-:-:S05]  /*0280*/  UMOV UR4, URZ ;  /* 0x000000ff00047c82 */ /* 0x000fca0008000000 */
.L_x_7:
[----:B0-----:R-:W-:Y:S01]  /*0290*/  MOV R12, UR8 ;  /* 0x00000008000c7c02 */ /* 0x001fe20008000f00 */
[----:B------:R-:W-:-:S05]  /*02a0*/  IMAD.U32 R13, RZ, RZ, UR9 ;  /* 0x00000009ff0d7e24 */ /* 0x000fca000f8e00ff */
[----:B------:R-:W2:Y:S01]  /*02b0*/  LDG.E.CONSTANT R10, desc[UR6][R12.64] ;  /* 0x000000060c0a7981 */ /* 0x000ea2000c1e9900 */
[----:B------:R-:W-:Y:S01]  /*02c0*/  UIADD3 UR4, UPT, UPT, UR4, 0x1, URZ ;  /* 0x0000000104047890 */ /* 0x000fe2000fffe0ff */
[C---:B------:R-:W-:Y:S01]  /*02d0*/  ISETP.EQ.AND P0, PT, R20.reuse, RZ, PT ;  /* 0x000000ff1400720c */ /* 0x040fe20003f02270 */
[----:B------:R-:W-:Y:S01]  /*02e0*/  UIADD3 UR8, UP1, UPT, UR8, 0x4, URZ ;  /* 0x0000000408087890 */ /* 0x000fe2000ff3e0ff */
[C---:B------:R-:W-:Y:S01]  /*02f0*/  ISETP.EQ.AND P1, PT, R20.reuse, 0x4, PT ;  /* 0x000000041400780c */ /* 0x040fe20003f22270 */
[----:B------:R-:W-:Y:S01]  /*0300*/  UISETP.NE.AND UP0, UPT, UR4, 0x6, UPT ;  /* 0x000000060400788c */ /* 0x000fe2000bf05270 */
[C---:B------:R-:W-:Y:S01]  /*0310*/  ISETP.EQ.AND P2, PT, R20.reuse, 0x8, PT ;  /* 0x000000081400780c */ /* 0x040fe20003f42270 */
[----:B------:R-:W-:Y:S01]  /*0320*/  UIADD3.X UR9, UPT, UPT, URZ, UR9, URZ, UP1, !UPT ;  /* 0x00000009ff097290 */ /* 0x000fe20008ffe4ff */
[C---:B------:R-:W-:Y:S02]  /*0330*/  ISETP.EQ.AND P3, PT, R20.reuse, 0xc, PT ;  /* 0x0000000c1400780c */ /* 0x040fe40003f62270 */
[----:B------:R-:W-:-:S02]  /*0340*/  ISETP.EQ.AND P4, PT, R20, 0x10, PT ;  /* 0x000000101400780c */ /* 0x000fc40003f82270 */
[C---:B------:R-:W-:Y:S01]  /*0350*/  ISETP.EQ.AND P5, PT, R20.reuse, 0x14, PT ;  /* 0x000000141400780c */ /* 0x040fe20003fa2270 */
[----:B------:R-:W-:Y:S02]  /*0360*/  VIADD R20, R20, 0x4 ;  /* 0x0000000414147836 */ /* 0x000fe40000000000 */
[----:B--2---:R-:W-:-:S03]  /*0370*/  IMAD.WIDE.U32 R10, R10, R19, RZ ;  /* 0x000000130a0a7225 */ /* 0x004fc600078e00ff */
[----:B------:R-:W-:-:S04]  /*0380*/  IADD3 R10, P6, PT, R10, R0, RZ ;  /* 0x000000000a0a7210 */ /* 0x000fc80007fde0ff */
[----:B------:R-:W-:Y:S01]  /*0390*/  IADD3.X R0, PT, PT, R11, UR5, RZ, P6, !PT ;  /* 0x000000050b007c10 */ /* 0x000fe2000b7fe4ff */
[--C-:B------:R-:W-:Y:S01]  /*03a0*/  @P0 IMAD.MOV.U32 R6, RZ, RZ, R10.reuse ;  /* 0x000000ffff060224 */ /* 0x100fe200078e000a */
[----:B------:R-:W-:Y:S01]  /*03b0*/  @P4 MOV R15, R10 ;  /* 0x0000000a000f4202 */ /* 0x000fe20000000f00 */
[--C-:B------:R-:W-:Y:S02]  /*03c0*/  @P1 IMAD.MOV.U32 R18, RZ, RZ, R10.reuse ;  /* 0x000000ffff121224 */ /* 0x100fe400078e000a */
[--C-:B------:R-:W-:Y:S02]  /*03d0*/  @P2 IMAD.MOV.U32 R17, RZ, RZ, R10.reuse ;  /* 0x000000ffff112224 */ /* 0x100fe400078e000a */
[--C-:B------:R-:W-:Y:S02]  /*03e0*/  @P3 IMAD.MOV.U32 R16, RZ, RZ, R10.reuse ;  /* 0x000000ffff103224 */ /* 0x100fe400078e000a */
[----:B------:R-:W-:Y:S01]  /*03f0*/  @P5 IMAD.MOV.U32 R14, RZ, RZ, R10 ;  /* 0x000000ffff0e5224 */ /* 0x000fe200078e000a */
[----:B------:R-:W-:Y:S06]  /*0400*/  BRA.U UP0, `(.L_x_7) ;  /* 0xfffffffd00a07547 */ /* 0x000fec000b83ffff */
[----:B------:R-:W-:Y:S01]  /*0410*/  SHF.R.U32.HI R10, RZ, 0x17, R8 ;  /* 0x00000017ff0a7819 */ /* 0x000fe20000011608 */
[----:B------:R-:W-:Y:S04]  /*0420*/  BSSY.RECONVERGENT B1, `(.L_x_8) ;  /* 0x0000026000017945 */ /* 0x000fe80003800200 */
[----:B------:R-:W-:-:S05]  /*0430*/  VIADD R11, R10, 0xffffff80 ;  /* 0xffffff800a0b7836 */ /* 0x000fca0000000000 */
[----:B------:R-:W-:-:S05]  /*0440*/  SHF.R.U32.HI R11, RZ, 0x5, R11 ;  /* 0x00000005ff0b7819 */ /* 0x000fca000001160b */
[----:B------:R-:W-:Y:S01]  /*0450*/  IMAD.U32 R19, R11, -0x4, RZ ;  /* 0xfffffffc0b137824 */ /* 0x000fe200078e00ff */
[----:B------:R-:W-:-:S04]  /*0460*/  LOP3.LUT P6, R11, R10, 0x1f, RZ, 0xc0, !PT ;  /* 0x0000001f0a0b7812 */ /* 0x000fc800078cc0ff */
[C---:B------:R-:W-:Y:S02]  /*0470*/  ISETP.EQ.AND P3, PT, R19.reuse, -0x18, PT ;  /* 0xffffffe81300780c */ /* 0x040fe40003f62270 */
[C---:B------:R-:W-:Y:S02]  /*0480*/  ISETP.EQ.AND P4, PT, R19.reuse, -0x14, PT ;  /* 0xffffffec1300780c */ /* 0x040fe40003f82270 */
[C---:B------:R-:W-:Y:S02]  /*0490*/  ISETP.EQ.AND P2, PT, R19.reuse, -0x10, PT ;  /* 0xfffffff01300780c */ /* 0x040fe40003f42270 */
[C---:B------:R-:W-:Y:S02]  /*04a0*/  ISETP.EQ.AND P1, PT, R19.reuse, -0xc, PT ;  /* 0xfffffff41300780c */ /* 0x040fe40003f22270 */
[C---:B------:R-:W-:Y:S02]  /*04b0*/  ISETP.EQ.AND P0, PT, R19.reuse, -0x8, PT ;  /* 0xfffffff81300780c */ /* 0x040fe40003f02270 */
[----:B------:R-:W-:-:S03]  /*04c0*/  ISETP.EQ.AND P5, PT, R19, RZ, PT ;  /* 0x000000ff1300720c */ /* 0x000fc60003fa2270 */
[----:B------:R-:W-:Y:S01]  /*04d0*/  @P3 IMAD.MOV.U32 R12, RZ, RZ, R6 ;  /* 0x000000ffff0c3224 */ /* 0x000fe200078e0006 */
[C---:B------:R-:W-:Y:S01]  /*04e0*/  ISETP.EQ.AND P3, PT, R19.reuse, -0x4, PT ;  /* 0xfffffffc1300780c */ /* 0x040fe20003f62270 */
[--C-:B------:R-:W-:Y:S01]  /*04f0*/  @P4 IMAD.MOV.U32 R12, RZ, RZ, R18.reuse ;  /* 0x000000ffff0c4224 */ /* 0x100fe200078e0012 */
[----:B------:R-:W-:Y:S01]  /*0500*/  @P4 MOV R13, R6 ;  /* 0x00000006000d4202 */ /* 0x000fe20000000f00 */
[----:B------:R-:W-:Y:S01]  /*0510*/  @P2 IMAD.MOV.U32 R13, RZ, RZ, R18 ;  /* 0x000000ffff0d2224 */ /* 0x000fe200078e0012 */
[----:B------:R-:W-:Y:S01]  /*0520*/  ISETP.EQ.AND P4, PT, R19, 0x4, PT ;  /* 0x000000041300780c */ /* 0x000fe20003f82270 */
[--C-:B------:R-:W-:Y:S02]  /*0530*/  @P2 IMAD.MOV.U32 R12, RZ, RZ, R17.reuse ;  /* 0x000000ffff0c2224 */ /* 0x100fe400078e0011 */
[----:B------:R-:W-:Y:S01]  /*0540*/  @P1 IMAD.MOV.U32 R13, RZ, RZ, R17 ;  /* 0x000000ffff0d1224 */ /* 0x000fe200078e0011 */
[----:B------:R-:W-:Y:S01]  /*0550*/  @P0 MOV R13, R16 ;  /* 0x00000010000d0202 */ /* 0x000fe20000000f00 */
[----:B------:R-:W-:-:S02]  /*0560*/  @P1 IMAD.MOV.U32 R12, RZ, RZ, R16 ;  /* 0x000000ffff0c1224 */ /* 0x000fc400078e0010 */
[--C-:B------:R-:W-:Y:S02]  /*0570*/  @P0 IMAD.MOV.U32 R12, RZ, RZ, R15.reuse ;  /* 0x000000ffff0c0224 */ /* 0x100fe400078e000f */
[----:B------:R-:W-:Y:S02]  /*0580*/  @P3 IMAD.MOV.U32 R13, RZ, RZ, R15 ;  /* 0x000000ffff0d3224 */ /* 0x000fe400078e000f */
[--C-:B------:R-:W-:Y:S01]  /*0590*/  @P3 IMAD.MOV.U32 R12, RZ, RZ, R14.reuse ;  /* 0x000000ffff0c3224 */ /* 0x100fe200078e000e */
[----:B------:R-:W-:Y:S01]  /*05a0*/  @P5 MOV R12, R0 ;  /* 0x00000000000c5202 */ /* 0x000fe20000000f00 */
[----:B------:R-:W-:Y:S02]  /*05b0*/  @P5 IMAD.MOV.U32 R13, RZ, RZ, R14 ;  /* 0x000000ffff0d5224 */ /* 0x000fe400078e000e */
[----:B------:R-:W-:Y:S01]  /*05c0*/  @P4 IMAD.MOV.U32 R13, RZ, RZ, R0 ;  /* 0x000000ffff0d4224 */ /* 0x000fe200078e0000 */
[----:B------:R-:W-:Y:S06]  /*05d0*/  @!P6 BRA `(.L_x_9) ;  /* 0x000000000028e947 */ /* 0x000fec0003800000 */
[----:B------:R-:W-:Y:S01]  /*05e0*/  @P2 IMAD.MOV.U32 R10, RZ, RZ, R6 ;  /* 0x000000ffff0a2224 */ /* 0x000fe200078e0006 */
[----:B------:R-:W-:Y:S01]  /*05f0*/  SHF.L.W.U32.HI R12, R13, R11, R12 ;  /* 0x0000000b0d0c7219 */ /* 0x000fe20000010e0c */
[----:B------:R-:W-:Y:S02]  /*0600*/  @P1 IMAD.MOV.U32 R10, RZ, RZ, R18 ;  /* 0x000000ffff0a1224 */ /* 0x000fe400078e0012 */
[----:B------:R-:W-:Y:S01]  /*0610*/  @P0 IMAD.MOV.U32 R10, RZ, RZ, R17 ;  /* 0x000000ffff0a0224 */ /* 0x000fe200078e0011 */
[----:B------:R-:W-:Y:S02]  /*0620*/  ISETP.EQ.AND P0, PT, R19, 0x8, PT ;  /* 0x000000081300780c */ /* 0x000fe40003f02270 */
[----:B------:R-:W-:Y:S01]  /*0630*/  @P3 MOV R10, R16 ;  /* 0x00000010000a3202 */ /* 0x000fe20000000f00 */
[----:B------:R-:W-:Y:S02]  /*0640*/  @P5 IMAD.MOV.U32 R10, RZ, RZ, R15 ;  /* 0x000000ffff0a5224 */ /* 0x000fe400078e000f */
[----:B------:R-:W-:-:S08]  /*0650*/  @P4 IMAD.MOV.U32 R10, RZ, RZ, R14 ;  /* 0x000000ffff0a4224 */ /* 0x000fd000078e000e */
[----:B------:R-:W-:-:S05]  /*0660*/  @P0 IMAD.MOV.U32 R10, RZ, RZ, R0 ;  /* 0x000000ffff0a0224 */ /* 0x000fca00078e0000 */
[----:B------:R-:W-:-:S07]  /*0670*/  SHF.L.W.U32.HI R13, R10, R11, R13 ;  /* 0x0000000b0a0d7219 */ /* 0x000fce0000010e0d */
.L_x_9:
[----:B------:R-:W-:Y:S05]  /*0680*/  BSYNC.RECONVERGENT B1 ;  /* 0x0000000000017941 */ /* 0x000fea0003800200 */
.L_x_8:
[C---:B------:R-:W-:Y:S01]  /*0690*/  SHF.L.W.U32.HI R19, R13.reuse, 0x2, R12 ;  /* 0x000000020d137819 */ /* 0x040fe20000010e0c */
[----:B------:R-:W-:Y:S01]  /*06a0*/  IMAD.SHL.U32 R10, R13, 0x4, RZ ;  /* 0x000000040d0a7824 */ /* 0x000fe200078e00ff */
[----:B------:R-:W-:Y:S01]  /*06b0*/  UMOV UR4, 0x54442d19 ;  /* 0x54442d1900047882 */ /* 0x000fe20000000000 */
[----:B------:R-:W-:Y:S01]  /*06c0*/  UMOV UR5, 0x3bf921fb ;  /* 0x3bf921fb00057882 */ /* 0x000fe20000000000 */
[----:B------:R-:W-:Y:S02]  /*06d0*/  SHF.R.S32.HI R0, RZ, 0x1f, R19 ;  /* 0x0000001fff007819 */ /* 0x000fe40000011413 */
[----:B------:R-:W-:Y:S02]  /*06e0*/  ISETP.GE.AND P0, PT, R19, RZ, PT ;  /* 0x000000ff1300720c */ /* 0x000fe40003f06270 */
[C---:B------:R-:W-:Y:S02]  /*06f0*/  LOP3.LUT R10, R0.reuse, R10, RZ, 0x3c, !PT ;  /* 0x0000000a000a7212 */ /* 0x040fe400078e3cff */
[----:B------:R-:W-:-:S02]  /*0700*/  LOP3.LUT R11, R0, R19, RZ, 0x3c, !PT ;  /* 0x00000013000b7212 */ /* 0x000fc400078e3cff */
[----:B------:R-:W-:-:S04]  /*0710*/  SHF.R.U32.HI R0, RZ, 0x1e, R12 ;  /* 0x0000001eff007819 */ /* 0x000fc8000001160c */
[----:B------:R-:W0:Y:S01]  /*0720*/  I2F.F64.S64 R10, R10 ;  /* 0x0000000a000a7312 */ /* 0x000e220000301c00 */
[----:B------:R-:W-:Y:S01]  /*0730*/  LEA.HI R0, R19, R0, RZ, 0x1 ;  /* 0x0000000013007211 */ /* 0x000fe200078f08ff */
[----:B0-----:R-:W-:-:S10]  /*0740*/  DMUL R20, R10, UR4 ;  /* 0x000000040a147c28 */ /* 0x001fd40008000000 */
[----:B------:R-:W0:Y:S02]  /*0750*/  F2F.F32.F64 R20, R20 ;  /* 0x0000001400147310 */ /* 0x000e240000301000 */
[----:B0-----:R-:W-:-:S07]  /*0760*/  FSEL R12, -R20, R20, !P0 ;  /* 0x00000014140c7208 */ /* 0x001fce0004000100 */
.L_x_6:
[----:B------:R-:W-:Y:S05]  /*0770*/  BSYNC.RECONVERGENT B0 ;  /* 0x0000000000007941 */ /* 0x000fea0003800200 */
.L_x_5:
[----:B------:R-:W-:Y:S01]  /*0780*/  MOV R10, 0x37cbac00 ;  /* 0x37cbac00000a7802 */ /* 0x000fe20000000f00 */
[----:B------:R-:W-:Y:S01]  /*0790*/  FMUL R11, R12, R12 ;  /* 0x0000000c0c0b7220 */ /* 0x000fe20000400000 */
[C---:B------:R-:W-:Y:S01]  /*07a0*/  LOP3.LUT R19, R0.reuse, 0x1, RZ, 0xc0, !PT ;  /* 0x0000000100137812 */ /* 0x040fe200078ec0ff */
[----:B------:R-:W-:Y:S01]  /*07b0*/  IMAD.MOV.U32 R22, RZ, RZ, 0x3d2aaabb ;  /* 0x3d2aaabbff167424 */ /* 0x000fe200078e00ff */
[----:B------:R-:W-:Y:S01]  /*07c0*/  LOP3.LUT P1, RZ, R0, 0x2, RZ, 0xc0, !PT ;  /* 0x0000000200ff7812 */ /* 0x000fe2000782c0ff */
[----:B------:R-:W-:Y:S01]  /*07d0*/  FFMA R13, R11, R10, -0.0013887860113754868507 ;  /* 0xbab607ed0b0d7423 */ /* 0x000fe2000000000a */
[----:B------:R-:W-:Y:S01]  /*07e0*/  ISETP.NE.U32.AND P0, PT, R19, 0x1, PT ;  /* 0x000000011300780c */ /* 0x000fe20003f05070 */
[----:B------:R-:W-:Y:S01]  /*07f0*/  IMAD.MOV.U32 R19, RZ, RZ, 0x3effffff ;  /* 0x3effffffff137424 */ /* 0x000fe200078e00ff */
[----:B------:R-:W-:Y:S02]  /*0800*/  BSSY.RECONVERGENT B0, `(.L_x_10) ;  /* 0x0000043000007945 */ /* 0x000fe40003800200 */
[----:B------:R-:W-:-:S02]  /*0810*/  FSEL R20, R13, -0.00019574658654164522886, !P0 ;  /* 0xb94d41530d147808 */ /* 0x000fc40004000000 */
[----:B------:R-:W-:Y:S02]  /*0820*/  FSEL R22, R22, 0.0083327032625675201416, !P0 ;  /* 0x3c0885e416167808 */ /* 0x000fe40004000000 */
[----:B------:R-:W-:Y:S02]  /*0830*/  FSEL R0, R12, 1, P0 ;  /* 0x3f8000000c007808 */ /* 0x000fe40000000000 */
[----:B------:R-:W-:Y:S01]  /*0840*/  FSEL R19, -R19, -0.16666662693023681641, !P0 ;  /* 0xbe2aaaa813137808 */ /* 0x000fe20004000100 */
[C---:B------:R-:W-:Y:S02]  /*0850*/  FFMA R20, R11.reuse, R20, R22 ;  /* 0x000000140b147223 */ /* 0x040fe40000000016 */
[C---:B------:R-:W-:Y:S02]  /*0860*/  FFMA R13, R11.reuse, R0, RZ ;  /* 0x000000000b0d7223 */ /* 0x040fe400000000ff */
[----:B------:R-:W-:-:S04]  /*0870*/  FFMA R19, R11, R20, R19 ;  /* 0x000000140b137223 */ /* 0x000fc80000000013 */
[----:B------:R-:W-:Y:S01]  /*0880*/  FFMA R13, R13, R19, R0 ;  /* 0x000000130d0d7223 */ /* 0x000fe20000000000 */
[----:B------:R-:W-:-:S03]  /*0890*/  I2FP.F32.U32 R0, R7 ;  /* 0x0000000700007245 */ /* 0x000fc60000201000 */
[----:B------:R-:W-:-:S04]  /*08a0*/  @P1 FADD R13, RZ, -R13 ;  /* 0x8000000dff0d1221 */ /* 0x000fc80000000000 */
[----:B------:R-:W-:-:S04]  /*08b0*/  FMUL R11, R8, R13 ;  /* 0x0000000d080b7220 */ /* 0x000fc80000400000 */
[----:B------:R-:W-:-:S04]  /*08c0*/  FMUL R11, R11, R0 ;  /* 0x000000000b0b7220 */ /* 0x000fc80000400000 */
[C---:B------:R-:W-:Y:S01]  /*08d0*/  FADD R12, |R11|.reuse, -RZ ;  /* 0x800000ff0b0c7221 */ /* 0x040fe20000000200 */
[----:B------:R-:W-:-:S13]  /*08e0*/  FSETP.GEU.AND P0, PT, |R11|, 10, PT ;  /* 0x412000000b00780b */ /* 0x000fda0003f0e200 */
[----:B------:R-:W-:Y:S05]  /*08f0*/  @!P0 BRA `(.L_x_11) ;  /* 0x0000000000cc8947 */ /* 0x000fea0003800000 */
[----:B------:R-:W-:-:S13]  /*0900*/  FSETP.GTU.AND P0, PT, R12, 83886080, PT ;  /* 0x4ca000000c00780b */ /* 0x000fda0003f0c000 */
[----:B------:R-:W-:Y:S05]  /*0910*/  @P0 BRA `(.L_x_12) ;  /* 0x00000000005c0947 */ /* 0x000fea0003800000 */
[----:B------:R-:W-:Y:S01]  /*0920*/  FMUL R8, R12, 0.10000000149011611938 ;  /* 0x3dcccccd0c087820 */ /* 0x000fe20000400000 */
[----:B------:R-:W-:Y:S03]  /*0930*/  BSSY.RECONVERGENT B1, `(.L_x_13) ;  /* 0x0000013000017945 */ /* 0x000fe60003800200 */
[----:B------:R-:W0:Y:S02]  /*0940*/  FRND.TRUNC R13, R8 ;  /* 0x00000008000d7307 */ /* 0x000e24000020d000 */
[----:B0-----:R-:W-:-:S05]  /*0950*/  FFMA R19, R13, -10, R12 ;  /* 0xc12000000d137823 */ /* 0x001fca000000000c */
[----:B------:R-:W-:-:S13]  /*0960*/  ISETP.GE.U32.AND P0, PT, R19, 0x41200000, PT ;  /* 0x412000001300780c */ /* 0x000fda0003f06070 */
[----:B------:R-:W-:Y:S05]  /*0970*/  @!P0 BRA `(.L_x_14) ;  /* 0x0000000000388947 */ /* 0x000fea0003800000 */
[----:B------:R-:W-:-:S04]  /*0980*/  ISETP.GE.U32.AND P0, PT, R19, -0x7fffffff, PT ;  /* 0x800000011300780c */ /* 0x000fc80003f06070 */
[----:B------:R-:W-:-:S09]  /*0990*/  FSETP.GEU.OR P1, PT, R19, -10, !P0 ;  /* 0xc12000001300780b */ /* 0x000fd2000472e400 */
[----:B------:R-:W-:-:S04]  /*09a0*/  @P0 FADD R8, R13, -1 ;  /* 0xbf8000000d080421 */ /* 0x000fc80000000000 */
[----:B------:R-:W-:-:S04]  /*09b0*/  @!P1 FADD R8, R8, -1 ;  /* 0xbf80000008089421 */ /* 0x000fc80000000000 */
[----:B------:R-:W-:Y:S01]  /*09c0*/  @P0 IMAD.MOV.U32 R13, RZ, RZ, R8 ;  /* 0x000000ffff0d0224 */ /* 0x000fe200078e0008 */
[----:B------:R-:W-:Y:S06]  /*09d0*/  @P0 BRA `(.L_x_14) ;  /* 0x0000000000200947 */ /* 0x000fec0003800000 */
[----:B------:R-:W-:Y:S01]  /*09e0*/  FSETP.GE.AND P0, PT, R19, 20, PT ;  /* 0x41a000001300780b */ /* 0x000fe20003f06000 */
[----:B------:R-:W-:-:S12]  /*09f0*/  FADD R13, R13, 1 ;  /* 0x3f8000000d0d7421 */ /* 0x000fd80000000000 */
[----:B------:R-:W-:-:S04]  /*0a00*/  @P0 IMAD.MOV.U32 R8, RZ, RZ, 0x41200000 ;  /* 0x41200000ff080424 */ /* 0x000fc800078e00ff */
[----:B------:R-:W-:-:S05]  /*0a10*/  @P0 FFMA R8, R8, -3, R19 ;  /* 0xc040000008080823 */ /* 0x000fca0000000013 */
[----:B------:R-:W-:Y:S01]  /*0a20*/  FSETP.GE.AND P1, PT, R8, RZ, P0 ;  /* 0x000000ff0800720b */ /* 0x000fe20000726000 */
[----:B------:R-:W-:-:S12]  /*0a30*/  @P0 FADD R8, R13, 1 ;  /* 0x3f8000000d080421 */ /* 0x000fd80000000000 */
[----:B------:R-:W-:-:S05]  /*0a40*/  @P1 FADD R8, R8, 1 ;  /* 0x3f80000008081421 */ /* 0x000fca0000000000 */
[----:B------:R-:W-:-:S07]  /*0a50*/  @P0 MOV R13, R8 ;  /* 0x00000008000d0202 */ /* 0x000fce0000000f00 */
.L_x_14:
[----:B------:R-:W-:Y:S05]  /*0a60*/  BSYNC.RECONVERGENT B1 ;  /* 0x0000000000017941 */ /* 0x000fea0003800200 */
.L_x_13:
[----:B------:R-:W-:Y:S01]  /*0a70*/  FFMA R12, R13, -10, R12 ;  /* 0xc12000000d0c7823 */ /* 0x000fe2000000000c */
[----:B------:R-:W-:Y:S06]  /*0a80*/  BRA `(.L_x_11) ;  /* 0x0000000000687947 */ /* 0x000fec0003800000 */
.L_x_12:
[C---:B------:R-:W-:Y:S01]  /*0a90*/  LOP3.LUT R8, R12.reuse, 0xff800000, RZ, 0xc0, !PT ;  /* 0xff8000000c087812 */ /* 0x040fe200078ec0ff */
[----:B------:R-:W-:Y:S01]  /*0aa0*/  IMAD.MOV.U32 R19, RZ, RZ, 0x7fffffff ;  /* 0x7fffffffff137424 */ /* 0x000fe200078e00ff */
[----:B------:R-:W-:Y:S01]  /*0ab0*/  ISETP.GT.U32.AND P0, PT, R12, 0x7f7fffff, PT ;  /* 0x7f7fffff0c00780c */ /* 0x000fe20003f04070 */
[----:B------:R-:W-:Y:S02]  /*0ac0*/  BSSY.RECONVERGENT B1, `(.L_x_15) ;  /* 0x0000014000017945 */ /* 0x000fe40003800200 */
[----:B------:R-:W-:Y:S01]  /*0ad0*/  VIADD R13, R8, 0xbf000000 ;  /* 0xbf000000080d7836 */ /* 0x000fe20000000000 */
[----:B------:R-:W-:-:S04]  /*0ae0*/  LOP3.LUT R8, R12, 0x7fffff, RZ, 0xc0, !PT ;  /* 0x007fffff0c087812 */ /* 0x000fc800078ec0ff */
[----:B------:R-:W-:Y:S02]  /*0af0*/  ISETP.NE.AND P1, PT, R13, RZ, PT ;  /* 0x000000ff0d00720c */ /* 0x000fe40003f25270 */
[----:B------:R-:W-:Y:S02]  /*0b00*/  LOP3.LUT R12, R8, 0x3f800000, RZ, 0xfc, !PT ;  /* 0x3f800000080c7812 */ /* 0x000fe400078efcff */
[----:B------:R-:W-:-:S09]  /*0b10*/  FSEL R8, R19, 67108864, P0 ;  /* 0x4c80000013087808 */ /* 0x000fd20000000000 */
[----:B------:R-:W-:Y:S05]  /*0b20*/  @!P1 BRA `(.L_x_16) ;  /* 0x0000000000349947 */ /* 0x000fea0003800000 */
.L_x_17:
[----:B------:R-:W-:-:S05]  /*0b30*/  VIMNMX.U32 R19, PT, PT, R13, 0xb800000, PT ;  /* 0x0b8000000d137848 */ /* 0x000fca0003fe0000 */
[----:B------:R-:W-:Y:S02]  /*0b40*/  IMAD.IADD R12, R19, 0x1, R12 ;  /* 0x00000001130c7824 */ /* 0x000fe400078e020c */
[----:B------:R-:W-:Y:S02]  /*0b50*/  IMAD.IADD R13, R13, 0x1, -R19 ;  /* 0x000000010d0d7824 */ /* 0x000fe400078e0a13 */
[----:B------:R-:W-:-:S03]  /*0b60*/  FMUL R21, R12, 0.80000001192092895508 ;  /* 0x3f4ccccd0c157820 */ /* 0x000fc60000400000 */
[----:B------:R-:W-:Y:S01]  /*0b70*/  ISETP.NE.AND P1, PT, R13, RZ, PT ;  /* 0x000000ff0d00720c */ /* 0x000fe20003f25270 */
[----:B------:R-:W-:-:S04]  /*0b80*/  FFMA R20, R21, -1.25, R12 ;  /* 0xbfa0000015147823 */ /* 0x000fc8000000000c */
[----:B------:R-:W-:-:S04]  /*0b90*/  FFMA R21, R20, 0.80000001192092895508, R21 ;  /* 0x3f4ccccd14157823 */ /* 0x000fc80000000015 */
[----:B------:R-:W-:-:S04]  /*0ba0*/  FFMA R20, R21, -1.25, R12 ;  /* 0xbfa0000015147823 */ /* 0x000fc8000000000c */
[----:B------:R-:W-:-:S04]  /*0bb0*/  FFMA.RZ R20, R20, 0.80000001192092895508, R21 ;  /* 0x3f4ccccd14147823 */ /* 0x000fc8000000c015 */
[----:B------:R-:W0:Y:S02]  /*0bc0*/  FRND.TRUNC R21, R20 ;  /* 0x0000001400157307 */ /* 0x000e24000020d000 */
[----:B0-----:R-:W-:-:S05]  /*0bd0*/  FFMA R12, R21, -1.25, R12 ;  /* 0xbfa00000150c7823 */ /* 0x001fca000000000c */
[----:B------:R-:W-:-:S13]  /*0be0*/  ISETP.NE.AND P0, PT, R12, RZ, PT ;  /* 0x000000ff0c00720c */ /* 0x000fda0003f05270 */
[----:B------:R-:W-:Y:S05]  /*0bf0*/  @P0 BRA P1, `(.L_x_17) ;  /* 0xfffffffc00cc0947 */ /* 0x000fea000083ffff */
.L_x_16:
[----:B------:R-:W-:Y:S05]  /*0c00*/  BSYNC.RECONVERGENT B1 ;  /* 0x0000000000017941 */ /* 0x000fea0003800200 */
.L_x_15:
[----:B------:R-:W-:-:S04]  /*0c10*/  FMUL R13, R12, 1.1920928955078125e-07 ;  /* 0x340000000c0d7820 */ /* 0x000fc80000400000 */
[----:B------:R-:W-:-:S07]  /*0c20*/  FMUL R12, R8, R13 ;  /* 0x0000000d080c7220 */ /* 0x000fce0000400000 */
.L_x_11:
[----:B------:R-:W-:Y:S05]  /*0c30*/  BSYNC.RECONVERGENT B0 ;  /* 0x0000000000007941 */ /* 0x000fea0003800200 */
.L_x_10:
[----:B------:R-:W0:Y:S01]  /*0c40*/  LDCU.64 UR4, c[0x0][0x388] ;  /* 0x00007100ff0477ac */ /* 0x000e220008000a00 */
[----:B------:R-:W-:Y:S01]  /*0c50*/  FMUL R13, R0, 0.63661974668502807617 ;  /* 0x3f22f983000d7820 */ /* 0x000fe20000400000 */
[C---:B------:R-:W-:Y:S01]  /*0c60*/  SHF.L.U32 R8, R4.reuse, 0x2, RZ ;  /* 0x0000000204087819 */ /* 0x040fe200000006ff */
[----:B------:R-:W-:Y:S01]  /*0c70*/  BSSY.RECONVERGENT B0, `(.L_x_18) ;  /* 0x0000068000007945 */ /* 0x000fe20003800200 */
[----:B------:R-:W-:Y:S02]  /*0c80*/  SHF.L.U64.HI R9, R4, 0x2, R9 ;  /* 0x0000000204097819 */ /* 0x000fe40000010209 */
[C---:B------:R-:W-:Y:S01]  /*0c90*/  FSETP.NAN.AND P0, PT, |R12|.reuse, |R12|, PT ;  /* 0x4000000c0c00720b */ /* 0x040fe20003f08200 */
[----:B------:R-:W1:Y:S01]  /*0ca0*/  F2I.NTZ R13, R13 ;  /* 0x0000000d000d7305 */ /* 0x000e620000203100 */
[----:B------:R-:W-:-:S04]  /*0cb0*/  LOP3.LUT R11, R12, 0x80000000, R11, 0xb8, !PT ;  /* 0x800000000c0b7812 */ /* 0x000fc800078eb80b */
[----:B------:R-:W-:Y:S02]  /*0cc0*/  FSEL R11, R12, R11, P0 ;  /* 0x0000000b0c0b7208 */ /* 0x000fe40000000000 */
[----:B------:R-:W-:Y:S02]  /*0cd0*/  FSETP.GE.AND P0, PT, |R0|, 105615, PT ;  /* 0x47ce47800000780b */ /* 0x000fe40003f06200 */
[----:B0-----:R-:W-:-:S04]  /*0ce0*/  IADD3 R4, P1, PT, R8, UR4, RZ ;  /* 0x0000000408047c10 */ /* 0x001fc8000ff3e0ff */
[----:B------:R-:W-:Y:S02]  /*0cf0*/  IADD3.X R5, PT, PT, R9, UR5, RZ, P1, !PT ;  /* 0x0000000509057c10 */ /* 0x000fe40008ffe4ff */
[----:B-1----:R-:W-:-:S03]  /*0d00*/  I2FP.F32.S32 R19, R13 ;  /* 0x0000000d00137245 */ /* 0x002fc60000201400 */
[----:B------:R0:W-:Y:S02]  /*0d10*/  STG.E desc[UR6][R4.64], R11 ;  /* 0x0000000b04007986 */ /* 0x0001e4000c101906 */
[----:B------:R-:W-:-:S04]  /*0d20*/  FFMA R12, R19, -1.5707962512969970703, R0 ;  /* 0xbfc90fda130c7823 */ /* 0x000fc80000000000 */
[----:B------:R-:W-:-:S04]  /*0d30*/  FFMA R12, R19, -7.5497894158615963534e-08, R12 ;  /* 0xb3a22168130c7823 */ /* 0x000fc8000000000c */
[----:B------:R-:W-:Y:S01]  /*0d40*/  FFMA R12, R19, -5.3903029534742383927e-15, R12 ;  /* 0xa7c234c5130c7823 */ /* 0x000fe2000000000c */
[----:B------:R-:W-:Y:S06]  /*0d50*/  @!P0 BRA `(.L_x_19) ;  /* 0x0000000400648947 */ /* 0x000fec0003800000 */
[----:B------:R-:W-:-:S13]  /*0d60*/  FSETP.NEU.AND P0, PT, |R0|, +INF , PT ;  /* 0x7f8000000000780b */ /* 0x000fda0003f0d200 */
[----:B------:R-:W-:Y:S01]  /*0d70*/  @!P0 FMUL R12, RZ, R0 ;  /* 0x00000000ff0c8220 */ /* 0x000fe20000400000 */
[----:B------:R-:W-:Y:S01]  /*0d80*/  @!P0 IMAD.MOV.U32 R13, RZ, RZ, RZ ;  /* 0x000000ffff0d8224 */ /* 0x000fe200078e00ff */
[----:B------:R-:W-:Y:S06]  /*0d90*/  @!P0 BRA `(.L_x_19) ;  /* 0x0000000400548947 */ /* 0x000fec0003800000 */
[----:B0-----:R-:W-:Y:S01]  /*0da0*/  IMAD.SHL.U32 R4, R0, 0x100, RZ ;  /* 0x0000010000047824 */ /* 0x001fe200078e00ff */
[----:B------:R-:W0:Y:S01]  /*0db0*/  LDCU.64 UR8, c[0x4][URZ] ;  /* 0x01000000ff0877ac */ /* 0x000e220008000a00 */
[----:B------:R-:W-:Y:S02]  /*0dc0*/  IMAD.MOV.U32 R11, RZ, RZ, RZ ;  /* 0x000000ffff0b7224 */ /* 0x000fe400078e00ff */
[----:B------:R-:W-:Y:S01]  /*0dd0*/  IMAD.MOV.U32 R20, RZ, RZ, RZ ;  /* 0x000000ffff147224 */ /* 0x000fe200078e00ff */
[----:B------:R-:W-:Y:S01]  /*0de0*/  LOP3.LUT R19, R4, 0x80000000, RZ, 0xfc, !PT ;  /* 0x8000000004137812 */ /* 0x000fe200078efcff */
[----:B------:R-:W-:Y:S01]  /*0df0*/  UMOV UR5, URZ ;  /* 0x000000ff00057c82 */ /* 0x000fe20008000000 */
[----:B------:R-:W-:-:S05]  /*0e00*/  UMOV UR4, URZ ;  /* 0x000000ff00047c82 */ /* 0x000fca0008000000 */
.L_x_20:
        /* <DEDUP_REMOVED lines=26> */
[C---:B------:R-:W-:Y:S01]  /*0fb0*/  VIADD R4, R0.reuse, 0xffffff80 ;  /* 0xffffff8000047836 */ /* 0x040fe20000000000 */
[----:B------:R-:W-:-:S04]  /*0fc0*/  LOP3.LUT P6, R0, R0, 0x1f, RZ, 0xc0, !PT ;  /* 0x0000001f00007812 */ /* 0x000fc800078cc0ff */
[----:B------:R-:W-:-:S04]  /*0fd0*/  SHF.R.U32.HI R4, RZ, 0x5, R4 ;  /* 0x00000005ff047819 */ /* 0x000fc80000011604 */
[----:B------:R-:W-:-:S04]  /*0fe0*/  LEA R12, -R4, RZ, 0x2 ;  /* 0x000000ff040c7211 */ /* 0x000fc800078e11ff */
[C---:B------:R-:W-:Y:S02]  /*0ff0*/  ISETP.EQ.AND P3, PT, R12.reuse, -0x18, PT ;  /* 0xffffffe80c00780c */ /* 0x040fe40003f62270 */
[C---:B------:R-:W-:Y:S02]  /*1000*/  ISETP.EQ.AND P4, PT, R12.reuse, -0x14, PT ;  /* 0xffffffec0c00780c */ /* 0x040fe40003f82270 */
[C---:B------:R-:W-:Y:S02]  /*1010*/  ISETP.EQ.AND P2, PT, R12.reuse, -0x10, PT ;  /* 0xfffffff00c00780c */ /* 0x040fe40003f42270 */
[C---:B------:R-:W-:Y:S02]  /*1020*/  ISETP.EQ.AND P1, PT, R12.reuse, -0xc, PT ;  /* 0xfffffff40c00780c */ /* 0x040fe40003f22270 */
[C---:B------:R-:W-:Y:S02]  /*1030*/  ISETP.EQ.AND P0, PT, R12.reuse, -0x8, PT ;  /* 0xfffffff80c00780c */ /* 0x040fe40003f02270 */
[----:B------:R-:W-:-:S03]  /*1040*/  ISETP.EQ.AND P5, PT, R12, RZ, PT ;  /* 0x000000ff0c00720c */ /* 0x000fc60003fa2270 */
[--C-:B------:R-:W-:Y:S01]  /*1050*/  @P3 IMAD.MOV.U32 R4, RZ, RZ, R6.reuse ;  /* 0x000000ffff043224 */ /* 0x100fe200078e0006 */
[C---:B------:R-:W-:Y:S01]  /*1060*/  ISETP.EQ.AND P3, PT, R12.reuse, -0x4, PT ;  /* 0xfffffffc0c00780c */ /* 0x040fe20003f62270 */
[----:B------:R-:W-:Y:S02]  /*1070*/  @P4 IMAD.MOV.U32 R5, RZ, RZ, R6 ;  /* 0x000000ffff054224 */ /* 0x000fe400078e0006 */
[--C-:B------:R-:W-:Y:S01]  /*1080*/  @P4 IMAD.MOV.U32 R4, RZ, RZ, R18.reuse ;  /* 0x000000ffff044224 */ /* 0x100fe200078e0012 */
[----:B------:R-:W-:Y:S01]  /*1090*/  ISETP.EQ.AND P4, PT, R12, 0x4, PT ;  /* 0x000000040c00780c */ /* 0x000fe20003f82270 */
[----:B------:R-:W-:Y:S01]  /*10a0*/  @P2 IMAD.MOV.U32 R5, RZ, RZ, R18 ;  /* 0x000000ffff052224 */ /* 0x000fe200078e0012 */
[----:B------:R-:W-:Y:S01]  /*10b0*/  @P2 MOV R4, R17 ;  /* 0x0000001100042202 */ /* 0x000fe20000000f00 */
[----:B------:R-:W-:Y:S02]  /*10c0*/  @P1 IMAD.MOV.U32 R4, RZ, RZ, R16 ;  /* 0x000000ffff041224 */ /* 0x000fe400078e0010 */
[----:B------:R-:W-:-:S02]  /*10d0*/  @P0 IMAD.MOV.U32 R4, RZ, RZ, R15 ;  /* 0x000000ffff040224 */ /* 0x000fc400078e000f */
[----:B------:R-:W-:Y:S02]  /*10e0*/  @P1 IMAD.MOV.U32 R5, RZ, RZ, R17 ;  /* 0x000000ffff051224 */ /* 0x000fe400078e0011 */
[----:B------:R-:W-:Y:S02]  /*10f0*/  @P3 IMAD.MOV.U32 R4, RZ, RZ, R14 ;  /* 0x000000ffff043224 */ /* 0x000fe400078e000e */
[--C-:B------:R-:W-:Y:S02]  /*1100*/  @P5 IMAD.MOV.U32 R4, RZ, RZ, R11.reuse ;  /* 0x000000ffff045224 */ /* 0x100fe400078e000b */
[----:B------:R-:W-:Y:S01]  /*1110*/  @P0 IMAD.MOV.U32 R5, RZ, RZ, R16 ;  /* 0x000000ffff050224 */ /* 0x000fe200078e0010 */
[----:B------:R-:W-:Y:S01]  /*1120*/  @P3 MOV R5, R15 ;  /* 0x0000000f00053202 */ /* 0x000fe20000000f00 */
[----:B------:R-:W-:Y:S01]  /*1130*/  @P5 IMAD.MOV.U32 R5, RZ, RZ, R14 ;  /* 0x000000ffff055224 */ /* 0x000fe200078e000e */
[----:B------:R-:W-:Y:S01]  /*1140*/  MOV R13, R4 ;  /* 0x00000004000d7202 */ /* 0x000fe20000000f00 */
[----:B------:R-:W-:Y:S01]  /*1150*/  @P4 IMAD.MOV.U32 R5, RZ, RZ, R11 ;  /* 0x000000ffff054224 */ /* 0x000fe200078e000b */
[----:B------:R-:W-:Y:S06]  /*1160*/  @!P6 BRA `(.L_x_22) ;  /* 0x000000000024e947 */ /* 0x000fec0003800000 */
[----:B------:R-:W-:Y:S01]  /*1170*/  @P1 IMAD.MOV.U32 R6, RZ, RZ, R18 ;  /* 0x000000ffff061224 */ /* 0x000fe200078e0012 */
[----:B------:R-:W-:Y:S01]  /*1180*/  SHF.L.W.U32.HI R13, R5, R0, R13 ;  /* 0x00000000050d7219 */ /* 0x000fe20000010e0d */
[----:B------:R-:W-:Y:S01]  /*1190*/  @P0 IMAD.MOV.U32 R6, RZ, RZ, R17 ;  /* 0x000000ffff060224 */ /* 0x000fe200078e0011 */
[----:B------:R-:W-:Y:S01]  /*11a0*/  ISETP.EQ.AND P0, PT, R12, 0x8, PT ;  /* 0x000000080c00780c */ /* 0x000fe20003f02270 */
[----:B------:R-:W-:Y:S02]  /*11b0*/  @P3 IMAD.MOV.U32 R6, RZ, RZ, R16 ;  /* 0x000000ffff063224 */ /* 0x000fe400078e0010 */
[----:B------:R-:W-:Y:S01]  /*11c0*/  @P5 IMAD.MOV.U32 R6, RZ, RZ, R15 ;  /* 0x000000ffff065224 */ /* 0x000fe200078e000f */
[----:B------:R-:W-:-:S09]  /*11d0*/  @P4 MOV R6, R14 ;  /* 0x0000000e00064202 */ /* 0x000fd20000000f00 */
[----:B------:R-:W-:-:S05]  /*11e0*/  @P0 IMAD.MOV.U32 R6, RZ, RZ, R11 ;  /* 0x000000ffff060224 */ /* 0x000fca00078e000b */
[----:B------:R-:W-:-:S07]  /*11f0*/  SHF.L.W.U32.HI R5, R6, R0, R5 ;  /* 0x0000000006057219 */ /* 0x000fce0000010e05 */
.L_x_22:
[----:B------:R-:W-:Y:S05]  /*1200*/  BSYNC.RECONVERGENT B1 ;  /* 0x0000000000017941 */ /* 0x000fea0003800200 */
.L_x_21:
        /* <DEDUP_REMOVED lines=8> */
[----:B------:R-:W-:Y:S02]  /*1290*/  SHF.R.U32.HI R13, RZ, 0x1e, R13 ;  /* 0x0000001eff0d7819 */ /* 0x000fe4000001160d */
[----:B------:R-:W0:Y:S02]  /*12a0*/  I2F.F64.S64 R4, R14 ;  /* 0x0000000e00047312 */ /* 0x000e240000301c00 */
[----:B------:R-:W-:Y:S01]  /*12b0*/  LEA.HI R13, R0, R13, RZ, 0x1 ;  /* 0x0000000d000d7211 */ /* 0x000fe200078f08ff */
[----:B0-----:R-:W-:-:S10]  /*12c0*/  DMUL R4, R4, UR4 ;  /* 0x0000000404047c28 */ /* 0x001fd40008000000 */
[----:B------:R-:W0:Y:S02]  /*12d0*/  F2F.F32.F64 R4, R4 ;  /* 0x0000000400047310 */ /* 0x000e240000301000 */
[----:B0-----:R-:W-:-:S07]  /*12e0*/  FSEL R12, -R4, R4, !P0 ;  /* 0x00000004040c7208 */ /* 0x001fce0004000100 */
.L_x_19:
[----:B------:R-:W-:Y:S05]  /*12f0*/  BSYNC.RECONVERGENT B0 ;  /* 0x0000000000007941 */ /* 0x000fea0003800200 */
.L_x_18:
[C---:B------:R-:W-:Y:S01]  /*1300*/  LOP3.LUT R0, R13.reuse, 0x1, RZ, 0xc0, !PT ;  /* 0x000000010d007812 */ /* 0x040fe200078ec0ff */
[----:B0-----:R-:W-:Y:S01]  /*1310*/  FMUL R5, R12, R12 ;  /* 0x0000000c0c057220 */ /* 0x001fe20000400000 */
[----:B------:R-:W-:Y:S01]  /*1320*/  IADD3 R2, P1, PT, R2, R7, RZ ;  /* 0x0000000702027210 */ /* 0x000fe20007f3e0ff */
[----:B------:R-:W-:Y:S01]  /*1330*/  VIADD R13, R13, 0x1 ;  /* 0x000000010d0d7836 */ /* 0x000fe20000000000 */
[----:B------:R-:W-:Y:S01]  /*1340*/  ISETP.NE.U32.AND P0, PT, R0, 0x1, PT ;  /* 0x000000010000780c */ /* 0x000fe20003f05070 */
[----:B------:R-:W-:Y:S01]  /*1350*/  FFMA R10, R5, R10, -0.0013887860113754868507 ;  /* 0xbab607ed050a7423 */ /* 0x000fe2000000000a */
[----:B------:R-:W-:Y:S01]  /*1360*/  IMAD.MOV.U32 R0, RZ, RZ, 0x3c0885e4 ;  /* 0x3c0885e4ff007424 */ /* 0x000fe200078e00ff */
[----:B------:R-:W-:Y:S01]  /*1370*/  MOV R4, 0x3e2aaaa8 ;  /* 0x3e2aaaa800047802 */ /* 0x000fe20000000f00 */
[----:B------:R-:W-:Y:S01]  /*1380*/  IMAD.X R3, RZ, RZ, RZ, P1 ;  /* 0x000000ffff037224 */ /* 0x000fe200008e06ff */
[----:B------:R-:W-:Y:S01]  /*1390*/  LOP3.LUT P1, RZ, R13, 0x2, RZ, 0xc0, !PT ;  /* 0x000000020dff7812 */ /* 0x000fe2000782c0ff */
[----:B------:R-:W-:Y:S01]  /*13a0*/  BSSY.RECONVERGENT B0, `(.L_x_23) ;  /* 0x0000042000007945 */ /* 0x000fe20003800200 */
[----:B------:R-:W-:-:S02]  /*13b0*/  FSEL R10, R10, -0.00019574658654164522886, P0 ;  /* 0xb94d41530a0a7808 */ /* 0x000fc40000000000 */
[----:B------:R-:W-:Y:S01]  /*13c0*/  FSEL R0, R0, 0.041666727513074874878, !P0 ;  /* 0x3d2aaabb00007808 */ /* 0x000fe20004000000 */
[----:B------:R-:W0:Y:S01]  /*13d0*/  I2F.U64 R3, R2 ;  /* 0x0000000200037312 */ /* 0x000e220000301000 */
[----:B------:R-:W-:-:S03]  /*13e0*/  FSEL R4, -R4, -0.4999999701976776123, !P0 ;  /* 0xbeffffff04047808 */ /* 0x000fc60004000100 */
[----:B------:R-:W-:Y:S01]  /*13f0*/  FFMA R10, R5, R10, R0 ;  /* 0x0000000a050a7223 */ /* 0x000fe20000000000 */
[----:B------:R-:W-:-:S03]  /*1400*/  FSEL R0, R12, 1, !P0 ;  /* 0x3f8000000c007808 */ /* 0x000fc60004000000 */
[C---:B------:R-:W-:Y:S02]  /*1410*/  FFMA R4, R5.reuse, R10, R4 ;  /* 0x0000000a05047223 */ /* 0x040fe40000000004 */
[----:B------:R-:W-:-:S04]  /*1420*/  FFMA R5, R5, R0, RZ ;  /* 0x0000000005057223 */ /* 0x000fc800000000ff */
[----:B------:R-:W-:-:S04]  /*1430*/  FFMA R0, R5, R4, R0 ;  /* 0x0000000405007223 */ /* 0x000fc80000000000 */
[----:B------:R-:W-:-:S04]  /*1440*/  @P1 FADD R0, RZ, -R0 ;  /* 0x80000000ff001221 */ /* 0x000fc80000000000 */
[----:B0-----:R-:W-:-:S04]  /*1450*/  FMUL R0, R0, R3 ;  /* 0x0000000300007220 */ /* 0x001fc80000400000 */
[C---:B------:R-:W-:Y:S01]  /*1460*/  FADD R5, |R0|.reuse, -RZ ;  /* 0x800000ff00057221 */ /* 0x040fe20000000200 */
[----:B------:R-:W-:-:S13]  /*1470*/  FSETP.GEU.AND P0, PT, |R0|, 10, PT ;  /* 0x412000000000780b */ /* 0x000fda0003f0e200 */
[----:B------:R-:W-:Y:S05]  /*1480*/  @!P0 BRA `(.L_x_24) ;  /* 0x0000000000cc8947 */ /* 0x000fea0003800000 */
[----:B------:R-:W-:-:S13]  /*1490*/  FSETP.GTU.AND P0, PT, R5, 83886080, PT ;  /* 0x4ca000000500780b */ /* 0x000fda0003f0c000 */
[----:B------:R-:W-:Y:S05]  /*14a0*/  @P0 BRA `(.L_x_25) ;  /* 0x00000000005c0947 */ /* 0x000fea0003800000 */
[----:B------:R-:W-:Y:S01]  /*14b0*/  FMUL R2, R5, 0.10000000149011611938 ;  /* 0x3dcccccd05027820 */ /* 0x000fe20000400000 */
[----:B------:R-:W-:Y:S05]  /*14c0*/  BSSY.RECONVERGENT B1, `(.L_x_26) ;  /* 0x0000013000017945 */ /* 0x000fea0003800200 */
        /* <DEDUP_REMOVED lines=16> */
[----:B------:R-:W-:-:S04]  /*15d0*/  @P1 FADD R3, R3, 1 ;  /* 0x3f80000003031421 */ /* 0x000fc80000000000 */
[----:B------:R-:W-:-:S07]  /*15e0*/  @P0 IMAD.MOV.U32 R2, RZ, RZ, R3 ;  /* 0x000000ffff020224 */ /* 0x000fce00078e0003 */
.L_x_27:
[----:B------:R-:W-:Y:S05]  /*15f0*/  BSYNC.RECONVERGENT B1 ;  /* 0x0000000000017941 */ /* 0x000fea0003800200 */
.L_x_26:
[----:B------:R-:W-:Y:S01]  /*1600*/  FFMA R5, R2, -10, R5 ;  /* 0xc120000002057823 */ /* 0x000fe20000000005 */
[----:B------:R-:W-:Y:S06]  /*1610*/  BRA `(.L_x_24) ;  /* 0x0000000000687947 */ /* 0x000fec0003800000 */
.L_x_25:
[C---:B------:R-:W-:Y:S01]  /*1620*/  LOP3.LUT R2, R5.reuse, 0xff800000, RZ, 0xc0, !PT ;  /* 0xff80000005027812 */ /* 0x040fe200078ec0ff */
[----:B------:R-:W-:Y:S01]  /*1630*/  IMAD.MOV.U32 R7, RZ, RZ, 0x7fffffff ;  /* 0x7fffffffff077424 */ /* 0x000fe200078e00ff */
[C---:B------:R-:W-:Y:S01]  /*1640*/  ISETP.GT.U32.AND P0, PT, R5.reuse, 0x7f7fffff, PT ;  /* 0x7f7fffff0500780c */ /* 0x040fe20003f04070 */
[----:B------:R-:W-:Y:S01]  /*1650*/  BSSY.RECONVERGENT B1, `(.L_x_28) ;  /* 0x0000014000017945 */ /* 0x000fe20003800200 */
[----:B------:R-:W-:Y:S02]  /*1660*/  IADD3 R3, PT, PT, R2, -0x41000000, RZ ;  /* 0xbf00000002037810 */ /* 0x000fe40007ffe0ff */
[----:B------:R-:W-:Y:S02]  /*1670*/  LOP3.LUT R2, R5, 0x7fffff, RZ, 0xc0, !PT ;  /* 0x007fffff05027812 */ /* 0x000fe400078ec0ff */
[----:B------:R-:W-:Y:S02]  /*1680*/  ISETP.NE.AND P1, PT, R3, RZ, PT ;  /* 0x000000ff0300720c */ /* 0x000fe40003f25270 */
[----:B------:R-:W-:-:S02]  /*1690*/  LOP3.LUT R2, R2, 0x3f800000, RZ, 0xfc, !PT ;  /* 0x3f80000002027812 */ /* 0x000fc400078efcff */
[----:B------:R-:W-:-:S09]  /*16a0*/  FSEL R7, R7, 67108864, P0 ;  /* 0x4c80000007077808 */ /* 0x000fd20000000000 */
[----:B------:R-:W-:Y:S05]  /*16b0*/  @!P1 BRA `(.L_x_29) ;  /* 0x0000000000349947 */ /* 0x000fea0003800000 */
.L_x_30:
        /* <DEDUP_REMOVED lines=13> */
.L_x_29:
[----:B------:R-:W-:Y:S05]  /*1790*/  BSYNC.RECONVERGENT B1 ;  /* 0x0000000000017941 */ /* 0x000fea0003800200 */
.L_x_28:
[----:B------:R-:W-:-:S04]  /*17a0*/  FMUL R2, R2, 1.1920928955078125e-07 ;  /* 0x3400000002027820 */ /* 0x000fc80000400000 */
[----:B------:R-:W-:-:S07]  /*17b0*/  FMUL R5, R7, R2 ;  /* 0x0000000207057220 */ /* 0x000fce0000400000 */
.L_x_24:
[----:B------:R-:W-:Y:S05]  /*17c0*/  BSYNC.RECONVERGENT B0 ;  /* 0x0000000000007941 */ /* 0x000fea0003800200 */
.L_x_23:
[----:B------:R-:W0:Y:S01]  /*17d0*/  LDCU.64 UR4, c[0x0][0x390] ;  /* 0x00007200ff0477ac */ /* 0x000e220008000a00 */
[C---:B------:R-:W-:Y:S02]  /*17e0*/  FSETP.NAN.AND P0, PT, |R5|.reuse, |R5|, PT ;  /* 0x400000050500720b */ /* 0x040fe40003f08200 */
[----:B------:R-:W-:-:S04]  /*17f0*/  LOP3.LUT R0, R5, 0x80000000, R0, 0xb8, !PT ;  /* 0x8000000005007812 */ /* 0x000fc800078eb800 */
[----:B------:R-:W-:Y:S02]  /*1800*/  FSEL R5, R5, R0, P0 ;  /* 0x0000000005057208 */ /* 0x000fe40000000000 */
[----:B0-----:R-:W-:-:S04]  /*1810*/  IADD3 R8, P1, PT, R8, UR4, RZ ;  /* 0x0000000408087c10 */ /* 0x001fc8000ff3e0ff */
[----:B------:R-:W-:-:S05]  /*1820*/  IADD3.X R9, PT, PT, R9, UR5, RZ, P1, !PT ;  /* 0x0000000509097c10 */ /* 0x000fca0008ffe4ff */
[----:B------:R-:W-:Y:S01]  /*1830*/  STG.E desc[UR6][R8.64], R5 ;  /* 0x0000000508007986 */ /* 0x000fe2000c101906 */
[----:B------:R-:W-:Y:S05]  /*1840*/  EXIT ;  /* 0x000000000000794d */ /* 0x000fea0003800000 */
.L_x_31:
        /* <DEDUP_REMOVED lines=11> */
.L_x_33:


//--------------------- .nv.global.init           --------------------------
	.section	.nv.global.init,"aw",@progbits
	.align	4
.nv.global.init:
	.type		__cudart_i2opi_f,@object
	.size		__cudart_i2opi_f,(.L_0 - __cudart_i2opi_f)
__cudart_i2opi_f:
        /*0000*/ 	.byte	0x41, 0x90, 0x43, 0x3c, 0x99, 0x95, 0x62, 0xdb, 0xc0, 0xdd, 0x34, 0xf5, 0xd1, 0x57, 0x27, 0xfc
        /*0010*/ 	.byte	0x29, 0x15, 0x44, 0x4e, 0x6e, 0x83, 0xf9, 0xa2
.L_0:


//--------------------- .nv.shared.reserved.0     --------------------------
	.section	.nv.shared.reserved.0,"aw",@nobits
	.weak		__nv_reservedSMEM_offset_0_alias
	.size		__nv_reservedSMEM_offset_0_alias, 0, 64
	.other		__nv_reservedSMEM_offset_0_alias,@"STO_CUDA_RESERVED_SHARED STV_DEFAULT"
__nv_reservedSMEM_offset_0_alias:
	.zero		0
	.zero		64


//--------------------- .nv.constant0._Z7obliczClPfS_S_ --------------------------
	.section	.nv.constant0._Z7obliczClPfS_S_,"a",@progbits
	.sectionflags	@""
	.align	4
.nv.constant0._Z7obliczClPfS_S_:
	.zero		928


//--------------------- .nv.constant0._Z9uzupelnijlPfS_ --------------------------
	.section	.nv.constant0._Z9uzupelnijlPfS_,"a",@progbits
	.sectionflags	@""
	.align	4
.nv.constant0._Z9uzupelnijlPfS_:
	.zero		920


//--------------------- SYMBOLS --------------------------

	.type		.nv.reservedSmem.offset0,@object
	.size		.nv.reservedSmem.offset0,0x4
